//
// Generated by NVIDIA NVVM Compiler
//
// Compiler Build ID: CL-36424714
// Cuda compilation tools, release 13.0, V13.0.88
// Based on NVVM 20.0.0
//

.version 9.0
.target sm_100
.address_size 64

	// .globl	_Z7tsp_tprPfS_lPyl

.visible .entry _Z7tsp_tprPfS_lPyl(
	.param .u64 .ptr .align 1 _Z7tsp_tprPfS_lPyl_param_0,
	.param .u64 .ptr .align 1 _Z7tsp_tprPfS_lPyl_param_1,
	.param .u64 _Z7tsp_tprPfS_lPyl_param_2,
	.param .u64 .ptr .align 1 _Z7tsp_tprPfS_lPyl_param_3,
	.param .u64 _Z7tsp_tprPfS_lPyl_param_4
)
{
	.reg .pred 	%p<11>;
	.reg .b32 	%r<6>;
	.reg .b32 	%f<48>;
	.reg .b64 	%rd<97>;

	ld.param.u64 	%rd23, [_Z7tsp_tprPfS_lPyl_param_0];
	ld.param.u64 	%rd27, [_Z7tsp_tprPfS_lPyl_param_1];
	ld.param.u64 	%rd24, [_Z7tsp_tprPfS_lPyl_param_2];
	ld.param.u64 	%rd26, [_Z7tsp_tprPfS_lPyl_param_4];
	cvta.to.global.u64 	%rd1, %rd27;
	cvta.to.global.u64 	%rd2, %rd23;
	mov.u32 	%r1, %tid.x;
	mov.u32 	%r2, %ctaid.x;
	mov.u32 	%r3, %ntid.x;
	mad.lo.s32 	%r4, %r2, %r3, %r1;
	cvt.u64.u32 	%rd3, %r4;
	setp.ge.s64 	%p1, %rd3, %rd26;
	@%p1 bra 	$L__BB0_9;
	add.s64 	%rd4, %rd3, 1;
	setp.ge.u64 	%p2, %rd4, %rd26;
	mov.u64 	%rd96, %rd24;
	@%p2 bra 	$L__BB0_7;
	cvt.u32.u64 	%r5, %rd3;
	mul.wide.s32 	%rd29, %r5, 4;
	add.s64 	%rd30, %rd2, %rd29;
	ld.global.f32 	%f1, [%rd30];
	add.s64 	%rd31, %rd1, %rd29;
	ld.global.f32 	%f2, [%rd31];
	shl.b64 	%rd32, %rd4, 32;
	shr.s64 	%rd33, %rd32, 30;
	add.s64 	%rd34, %rd2, %rd33;
	ld.global.f32 	%f3, [%rd34];
	add.s64 	%rd35, %rd1, %rd33;
	ld.global.f32 	%f4, [%rd35];
	sub.f32 	%f6, %f1, %f3;
	sub.f32 	%f7, %f2, %f4;
	mul.f32 	%f8, %f7, %f7;
	fma.rn.f32 	%f9, %f6, %f6, %f8;
	sqrt.rn.f32 	%f5, %f9;
	sub.s64 	%rd36, %rd3, %rd26;
	and.b64  	%rd37, %rd36, 1;
	setp.eq.b64 	%p3, %rd37, 1;
	mov.u64 	%rd91, %rd4;
	mov.u64 	%rd93, %rd3;
	@%p3 bra 	$L__BB0_4;
	add.s64 	%rd91, %rd3, 2;
	mov.u64 	%rd93, %rd4;
$L__BB0_4:
	add.s64 	%rd39, %rd26, -2;
	setp.eq.s64 	%p4, %rd39, %rd3;
	mov.u64 	%rd96, %rd24;
	@%p4 bra 	$L__BB0_7;
	cvt.rzi.s64.f32 	%rd8, %f5;
	mul.lo.s64 	%rd41, %rd4, %rd3;
	shr.u64 	%rd42, %rd41, 1;
	add.s64 	%rd43, %rd26, -1;
	mul.lo.s64 	%rd44, %rd43, %rd3;
	sub.s64 	%rd9, %rd44, %rd42;
	shl.b64 	%rd90, %rd91, 32;
	mov.u64 	%rd96, %rd24;
$L__BB0_6:
	ld.param.u64 	%rd86, [_Z7tsp_tprPfS_lPyl_param_0];
	shr.s64 	%rd45, %rd90, 30;
	cvta.to.global.u64 	%rd46, %rd86;
	add.s64 	%rd47, %rd46, %rd45;
	ld.global.f32 	%f10, [%rd47];
	sub.f32 	%f11, %f1, %f10;
	add.s64 	%rd48, %rd1, %rd45;
	ld.global.f32 	%f12, [%rd48];
	sub.f32 	%f13, %f2, %f12;
	mul.f32 	%f14, %f13, %f13;
	fma.rn.f32 	%f15, %f11, %f11, %f14;
	sqrt.rn.f32 	%f16, %f15;
	cvt.rzi.s64.f32 	%rd49, %f16;
	add.s64 	%rd50, %rd93, 2;
	setp.eq.s64 	%p5, %rd50, %rd26;
	shl.b64 	%rd51, %rd50, 32;
	shr.s64 	%rd52, %rd51, 30;
	selp.b64 	%rd53, 0, %rd52, %p5;
	add.s64 	%rd54, %rd46, %rd53;
	ld.global.f32 	%f17, [%rd54];
	sub.f32 	%f18, %f3, %f17;
	add.s64 	%rd55, %rd1, %rd53;
	ld.global.f32 	%f19, [%rd55];
	sub.f32 	%f20, %f4, %f19;
	mul.f32 	%f21, %f20, %f20;
	fma.rn.f32 	%f22, %f18, %f18, %f21;
	sqrt.rn.f32 	%f23, %f22;
	cvt.rzi.s64.f32 	%rd56, %f23;
	sub.f32 	%f24, %f10, %f17;
	sub.f32 	%f25, %f12, %f19;
	mul.f32 	%f26, %f25, %f25;
	fma.rn.f32 	%f27, %f24, %f24, %f26;
	sqrt.rn.f32 	%f28, %f27;
	cvt.rzi.s64.f32 	%rd57, %f28;
	add.s64 	%rd58, %rd49, %rd24;
	add.s64 	%rd59, %rd58, %rd56;
	add.s64 	%rd60, %rd8, %rd57;
	sub.s64 	%rd61, %rd59, %rd60;
	setp.lt.s64 	%p6, %rd61, %rd96;
	add.s64 	%rd62, %rd9, %rd93;
	selp.b64 	%rd63, %rd62, %rd95, %p6;
	min.s64 	%rd64, %rd61, %rd96;
	add.s64 	%rd93, %rd91, 1;
	add.s64 	%rd65, %rd90, 4294967296;
	shr.s64 	%rd66, %rd65, 30;
	add.s64 	%rd67, %rd46, %rd66;
	ld.global.f32 	%f29, [%rd67];
	sub.f32 	%f30, %f1, %f29;
	add.s64 	%rd68, %rd1, %rd66;
	ld.global.f32 	%f31, [%rd68];
	sub.f32 	%f32, %f2, %f31;
	mul.f32 	%f33, %f32, %f32;
	fma.rn.f32 	%f34, %f30, %f30, %f33;
	sqrt.rn.f32 	%f35, %f34;
	cvt.rzi.s64.f32 	%rd69, %f35;
	add.s64 	%rd17, %rd91, 2;
	sub.s64 	%rd70, %rd91, %rd26;
	setp.eq.s64 	%p7, %rd70, -2;
	add.s64 	%rd90, %rd90, 8589934592;
	shr.s64 	%rd71, %rd90, 30;
	selp.b64 	%rd72, 0, %rd71, %p7;
	add.s64 	%rd73, %rd46, %rd72;
	ld.global.f32 	%f36, [%rd73];
	sub.f32 	%f37, %f3, %f36;
	add.s64 	%rd74, %rd1, %rd72;
	ld.global.f32 	%f38, [%rd74];
	sub.f32 	%f39, %f4, %f38;
	mul.f32 	%f40, %f39, %f39;
	fma.rn.f32 	%f41, %f37, %f37, %f40;
	sqrt.rn.f32 	%f42, %f41;
	cvt.rzi.s64.f32 	%rd75, %f42;
	sub.f32 	%f43, %f29, %f36;
	sub.f32 	%f44, %f31, %f38;
	mul.f32 	%f45, %f44, %f44;
	fma.rn.f32 	%f46, %f43, %f43, %f45;
	sqrt.rn.f32 	%f47, %f46;
	cvt.rzi.s64.f32 	%rd76, %f47;
	add.s64 	%rd77, %rd69, %rd24;
	add.s64 	%rd78, %rd77, %rd75;
	add.s64 	%rd79, %rd8, %rd76;
	sub.s64 	%rd80, %rd78, %rd79;
	setp.lt.s64 	%p8, %rd80, %rd64;
	add.s64 	%rd81, %rd9, %rd91;
	selp.b64 	%rd95, %rd81, %rd63, %p8;
	min.s64 	%rd96, %rd80, %rd64;
	setp.lt.s64 	%p9, %rd17, %rd26;
	mov.u64 	%rd91, %rd17;
	@%p9 bra 	$L__BB0_6;
$L__BB0_7:
	setp.ge.s64 	%p10, %rd96, %rd24;
	@%p10 bra 	$L__BB0_9;
	ld.param.u64 	%rd87, [_Z7tsp_tprPfS_lPyl_param_3];
	shl.b64 	%rd82, %rd96, 32;
	or.b64  	%rd83, %rd82, %rd95;
	cvta.to.global.u64 	%rd84, %rd87;
	atom.global.min.u64 	%rd85, [%rd84], %rd83;
$L__BB0_9:
	ret;

}
	// .globl	_Z9tsp_tpredPfS_lPyll
.visible .entry _Z9tsp_tpredPfS_lPyll(
	.param .u64 .ptr .align 1 _Z9tsp_tpredPfS_lPyll_param_0,
	.param .u64 .ptr .align 1 _Z9tsp_tpredPfS_lPyll_param_1,
	.param .u64 _Z9tsp_tpredPfS_lPyll_param_2,
	.param .u64 .ptr .align 1 _Z9tsp_tpredPfS_lPyll_param_3,
	.param .u64 _Z9tsp_tpredPfS_lPyll_param_4,
	.param .u64 _Z9tsp_tpredPfS_lPyll_param_5
)
{
	.reg .pred 	%p<21>;
	.reg .b32 	%r<27>;
	.reg .b32 	%f<67>;
	.reg .b64 	%rd<181>;

	ld.param.u64 	%rd67, [_Z9tsp_tpredPfS_lPyll_param_0];
	ld.param.u64 	%rd68, [_Z9tsp_tpredPfS_lPyll_param_1];
	ld.param.u64 	%rd63, [_Z9tsp_tpredPfS_lPyll_param_2];
	ld.param.u64 	%rd65, [_Z9tsp_tpredPfS_lPyll_param_4];
	cvta.to.global.u64 	%rd1, %rd68;
	cvta.to.global.u64 	%rd2, %rd67;
	mov.u32 	%r1, %tid.x;
	mov.u32 	%r2, %ctaid.x;
	mov.u32 	%r3, %ntid.x;
	mad.lo.s32 	%r4, %r2, %r3, %r1;
	cvt.u64.u32 	%rd3, %r4;
	setp.le.s64 	%p1, %rd65, %rd3;
	@%p1 bra 	$L__BB1_41;
	ld.param.u64 	%rd155, [_Z9tsp_tpredPfS_lPyll_param_5];
	setp.lt.s64 	%p2, %rd155, 1;
	mov.u64 	%rd171, %rd63;
	@%p2 bra 	$L__BB1_39;
	cvt.u32.u64 	%r5, %rd3;
	add.s64 	%rd4, %rd3, 1;
	mul.wide.s32 	%rd70, %r5, 4;
	add.s64 	%rd71, %rd2, %rd70;
	ld.global.f32 	%f1, [%rd71];
	add.s64 	%rd72, %rd1, %rd70;
	ld.global.f32 	%f2, [%rd72];
	or.b64  	%rd73, %rd4, %rd65;
	and.b64  	%rd74, %rd73, -4294967296;
	setp.ne.s64 	%p3, %rd74, 0;
	@%p3 bra 	$L__BB1_4;
	cvt.u32.u64 	%r6, %rd65;
	cvt.u32.u64 	%r7, %rd4;
	rem.u32 	%r8, %r7, %r6;
	cvt.u64.u32 	%rd159, %r8;
	bra.uni 	$L__BB1_5;
$L__BB1_4:
	rem.u64 	%rd159, %rd4, %rd65;
$L__BB1_5:
	ld.param.u64 	%rd156, [_Z9tsp_tpredPfS_lPyll_param_5];
	shl.b64 	%rd78, %rd159, 32;
	shr.s64 	%rd79, %rd78, 30;
	add.s64 	%rd80, %rd2, %rd79;
	ld.global.f32 	%f3, [%rd80];
	add.s64 	%rd81, %rd1, %rd79;
	ld.global.f32 	%f4, [%rd81];
	sub.f32 	%f14, %f1, %f3;
	sub.f32 	%f15, %f2, %f4;
	mul.f32 	%f16, %f15, %f15;
	fma.rn.f32 	%f17, %f14, %f14, %f16;
	sqrt.rn.f32 	%f18, %f17;
	cvt.rzi.s64.f32 	%rd8, %f18;
	add.s64 	%rd9, %rd65, -1;
	add.s64 	%rd10, %rd3, -1;
	mul.lo.s64 	%rd82, %rd4, %rd3;
	shr.u64 	%rd83, %rd82, 1;
	not.b64 	%rd84, %rd83;
	mad.lo.s64 	%rd11, %rd9, %rd3, %rd84;
	setp.eq.s64 	%p4, %rd156, 1;
	mov.b64 	%rd175, 0;
	mov.u64 	%rd171, %rd63;
	@%p4 bra 	$L__BB1_28;
	ld.param.u64 	%rd157, [_Z9tsp_tpredPfS_lPyll_param_5];
	and.b64  	%rd175, %rd157, 9223372036854775806;
	add.s64 	%rd160, %rd3, 2;
	cvt.u32.u64 	%r9, %rd65;
	mov.u64 	%rd161, %rd175;
	mov.u64 	%rd171, %rd63;
$L__BB1_7:
	add.s64 	%rd18, %rd160, -1;
	or.b64  	%rd86, %rd18, %rd65;
	and.b64  	%rd87, %rd86, -4294967296;
	setp.ne.s64 	%p5, %rd87, 0;
	@%p5 bra 	$L__BB1_9;
	cvt.u32.u64 	%r10, %rd18;
	rem.u32 	%r11, %r10, %r9;
	cvt.u64.u32 	%rd164, %r11;
	bra.uni 	$L__BB1_10;
$L__BB1_9:
	rem.s64 	%rd164, %rd18, %rd65;
$L__BB1_10:
	shl.b64 	%rd88, %rd164, 32;
	shr.s64 	%rd89, %rd88, 30;
	add.s64 	%rd90, %rd2, %rd89;
	ld.global.f32 	%f5, [%rd90];
	sub.f32 	%f19, %f1, %f5;
	add.s64 	%rd91, %rd1, %rd89;
	ld.global.f32 	%f6, [%rd91];
	sub.f32 	%f20, %f2, %f6;
	mul.f32 	%f21, %f20, %f20;
	fma.rn.f32 	%f22, %f19, %f19, %f21;
	sqrt.rn.f32 	%f7, %f22;
	add.s64 	%rd22, %rd164, 1;
	or.b64  	%rd92, %rd22, %rd65;
	and.b64  	%rd93, %rd92, -4294967296;
	setp.ne.s64 	%p6, %rd93, 0;
	@%p6 bra 	$L__BB1_12;
	cvt.u32.u64 	%r13, %rd22;
	rem.u32 	%r14, %r13, %r9;
	cvt.u64.u32 	%rd165, %r14;
	bra.uni 	$L__BB1_13;
$L__BB1_12:
	rem.s64 	%rd165, %rd22, %rd65;
$L__BB1_13:
	shl.b64 	%rd94, %rd165, 32;
	shr.s64 	%rd95, %rd94, 30;
	add.s64 	%rd96, %rd2, %rd95;
	ld.global.f32 	%f23, [%rd96];
	sub.f32 	%f24, %f3, %f23;
	add.s64 	%rd97, %rd1, %rd95;
	ld.global.f32 	%f25, [%rd97];
	sub.f32 	%f26, %f4, %f25;
	mul.f32 	%f27, %f26, %f26;
	fma.rn.f32 	%f28, %f24, %f24, %f27;
	sqrt.rn.f32 	%f29, %f28;
	cvt.rzi.s64.f32 	%rd98, %f29;
	sub.f32 	%f30, %f5, %f23;
	sub.f32 	%f31, %f6, %f25;
	mul.f32 	%f32, %f31, %f31;
	fma.rn.f32 	%f33, %f30, %f30, %f32;
	sqrt.rn.f32 	%f34, %f33;
	cvt.rzi.s64.f32 	%rd99, %f34;
	cvt.rzi.s64.f32 	%rd100, %f7;
	add.s64 	%rd101, %rd100, %rd63;
	add.s64 	%rd102, %rd101, %rd98;
	add.s64 	%rd103, %rd8, %rd99;
	sub.s64 	%rd26, %rd102, %rd103;
	setp.ge.s64 	%p7, %rd26, %rd171;
	@%p7 bra 	$L__BB1_17;
	setp.le.u64 	%p8, %rd164, %rd3;
	@%p8 bra 	$L__BB1_16;
	add.s64 	%rd170, %rd11, %rd164;
	mov.u64 	%rd171, %rd26;
	bra.uni 	$L__BB1_17;
$L__BB1_16:
	mad.lo.s64 	%rd104, %rd164, %rd9, %rd10;
	mul.lo.s64 	%rd105, %rd22, %rd164;
	shr.u64 	%rd106, %rd105, 1;
	sub.s64 	%rd170, %rd104, %rd106;
	mov.u64 	%rd171, %rd26;
$L__BB1_17:
	or.b64  	%rd107, %rd160, %rd65;
	and.b64  	%rd108, %rd107, -4294967296;
	setp.ne.s64 	%p9, %rd108, 0;
	@%p9 bra 	$L__BB1_19;
	cvt.u32.u64 	%r16, %rd160;
	rem.u32 	%r17, %r16, %r9;
	cvt.u64.u32 	%rd168, %r17;
	bra.uni 	$L__BB1_20;
$L__BB1_19:
	rem.s64 	%rd168, %rd160, %rd65;
$L__BB1_20:
	shl.b64 	%rd109, %rd168, 32;
	shr.s64 	%rd110, %rd109, 30;
	add.s64 	%rd111, %rd2, %rd110;
	ld.global.f32 	%f8, [%rd111];
	sub.f32 	%f35, %f1, %f8;
	add.s64 	%rd112, %rd1, %rd110;
	ld.global.f32 	%f9, [%rd112];
	sub.f32 	%f36, %f2, %f9;
	mul.f32 	%f37, %f36, %f36;
	fma.rn.f32 	%f38, %f35, %f35, %f37;
	sqrt.rn.f32 	%f10, %f38;
	add.s64 	%rd34, %rd168, 1;
	or.b64  	%rd113, %rd34, %rd65;
	and.b64  	%rd114, %rd113, -4294967296;
	setp.ne.s64 	%p10, %rd114, 0;
	@%p10 bra 	$L__BB1_22;
	cvt.u32.u64 	%r19, %rd34;
	rem.u32 	%r20, %r19, %r9;
	cvt.u64.u32 	%rd169, %r20;
	bra.uni 	$L__BB1_23;
$L__BB1_22:
	rem.s64 	%rd169, %rd34, %rd65;
$L__BB1_23:
	shl.b64 	%rd115, %rd169, 32;
	shr.s64 	%rd116, %rd115, 30;
	add.s64 	%rd117, %rd2, %rd116;
	ld.global.f32 	%f39, [%rd117];
	sub.f32 	%f40, %f3, %f39;
	add.s64 	%rd118, %rd1, %rd116;
	ld.global.f32 	%f41, [%rd118];
	sub.f32 	%f42, %f4, %f41;
	mul.f32 	%f43, %f42, %f42;
	fma.rn.f32 	%f44, %f40, %f40, %f43;
	sqrt.rn.f32 	%f45, %f44;
	cvt.rzi.s64.f32 	%rd119, %f45;
	sub.f32 	%f46, %f8, %f39;
	sub.f32 	%f47, %f9, %f41;
	mul.f32 	%f48, %f47, %f47;
	fma.rn.f32 	%f49, %f46, %f46, %f48;
	sqrt.rn.f32 	%f50, %f49;
	cvt.rzi.s64.f32 	%rd120, %f50;
	cvt.rzi.s64.f32 	%rd121, %f10;
	add.s64 	%rd122, %rd121, %rd63;
	add.s64 	%rd123, %rd122, %rd119;
	add.s64 	%rd124, %rd8, %rd120;
	sub.s64 	%rd38, %rd123, %rd124;
	setp.ge.s64 	%p11, %rd38, %rd171;
	@%p11 bra 	$L__BB1_27;
	setp.gt.u64 	%p12, %rd168, %rd3;
	@%p12 bra 	$L__BB1_26;
	mad.lo.s64 	%rd125, %rd168, %rd9, %rd10;
	mul.lo.s64 	%rd126, %rd34, %rd168;
	shr.u64 	%rd127, %rd126, 1;
	sub.s64 	%rd170, %rd125, %rd127;
	mov.u64 	%rd171, %rd38;
	bra.uni 	$L__BB1_27;
$L__BB1_26:
	add.s64 	%rd170, %rd11, %rd168;
	mov.u64 	%rd171, %rd38;
$L__BB1_27:
	add.s64 	%rd161, %rd161, -2;
	add.s64 	%rd160, %rd160, 2;
	setp.ne.s64 	%p13, %rd161, 0;
	@%p13 bra 	$L__BB1_7;
$L__BB1_28:
	ld.param.u64 	%rd158, [_Z9tsp_tpredPfS_lPyll_param_5];
	and.b64  	%rd128, %rd158, 1;
	setp.eq.b64 	%p14, %rd128, 1;
	not.pred 	%p15, %p14;
	@%p15 bra 	$L__BB1_39;
	add.s64 	%rd50, %rd175, %rd4;
	or.b64  	%rd129, %rd50, %rd65;
	and.b64  	%rd130, %rd129, -4294967296;
	setp.ne.s64 	%p16, %rd130, 0;
	@%p16 bra 	$L__BB1_31;
	cvt.u32.u64 	%r21, %rd65;
	cvt.u32.u64 	%r22, %rd50;
	rem.u32 	%r23, %r22, %r21;
	cvt.u64.u32 	%rd177, %r23;
	bra.uni 	$L__BB1_32;
$L__BB1_31:
	rem.s64 	%rd177, %rd50, %rd65;
$L__BB1_32:
	shl.b64 	%rd131, %rd177, 32;
	shr.s64 	%rd132, %rd131, 30;
	add.s64 	%rd133, %rd2, %rd132;
	ld.global.f32 	%f11, [%rd133];
	sub.f32 	%f51, %f1, %f11;
	add.s64 	%rd134, %rd1, %rd132;
	ld.global.f32 	%f12, [%rd134];
	sub.f32 	%f52, %f2, %f12;
	mul.f32 	%f53, %f52, %f52;
	fma.rn.f32 	%f54, %f51, %f51, %f53;
	sqrt.rn.f32 	%f13, %f54;
	add.s64 	%rd54, %rd177, 1;
	or.b64  	%rd135, %rd54, %rd65;
	and.b64  	%rd136, %rd135, -4294967296;
	setp.ne.s64 	%p17, %rd136, 0;
	@%p17 bra 	$L__BB1_34;
	cvt.u32.u64 	%r24, %rd65;
	cvt.u32.u64 	%r25, %rd54;
	rem.u32 	%r26, %r25, %r24;
	cvt.u64.u32 	%rd178, %r26;
	bra.uni 	$L__BB1_35;
$L__BB1_34:
	rem.s64 	%rd178, %rd54, %rd65;
$L__BB1_35:
	shl.b64 	%rd137, %rd178, 32;
	shr.s64 	%rd138, %rd137, 30;
	add.s64 	%rd139, %rd2, %rd138;
	ld.global.f32 	%f55, [%rd139];
	sub.f32 	%f56, %f3, %f55;
	add.s64 	%rd140, %rd1, %rd138;
	ld.global.f32 	%f57, [%rd140];
	sub.f32 	%f58, %f4, %f57;
	mul.f32 	%f59, %f58, %f58;
	fma.rn.f32 	%f60, %f56, %f56, %f59;
	sqrt.rn.f32 	%f61, %f60;
	cvt.rzi.s64.f32 	%rd141, %f61;
	sub.f32 	%f62, %f11, %f55;
	sub.f32 	%f63, %f12, %f57;
	mul.f32 	%f64, %f63, %f63;
	fma.rn.f32 	%f65, %f62, %f62, %f64;
	sqrt.rn.f32 	%f66, %f65;
	cvt.rzi.s64.f32 	%rd142, %f66;
	cvt.rzi.s64.f32 	%rd143, %f13;
	add.s64 	%rd144, %rd143, %rd63;
	add.s64 	%rd145, %rd144, %rd141;
	add.s64 	%rd146, %rd8, %rd142;
	sub.s64 	%rd58, %rd145, %rd146;
	setp.ge.s64 	%p18, %rd58, %rd171;
	@%p18 bra 	$L__BB1_39;
	setp.gt.u64 	%p19, %rd177, %rd3;
	@%p19 bra 	$L__BB1_38;
	mad.lo.s64 	%rd147, %rd177, %rd9, %rd10;
	mul.lo.s64 	%rd148, %rd54, %rd177;
	shr.u64 	%rd149, %rd148, 1;
	sub.s64 	%rd170, %rd147, %rd149;
	mov.u64 	%rd171, %rd58;
	bra.uni 	$L__BB1_39;
$L__BB1_38:
	add.s64 	%rd170, %rd11, %rd177;
	mov.u64 	%rd171, %rd58;
$L__BB1_39:
	setp.ge.s64 	%p20, %rd171, %rd63;
	@%p20 bra 	$L__BB1_41;
	ld.param.u64 	%rd154, [_Z9tsp_tpredPfS_lPyll_param_3];
	shl.b64 	%rd150, %rd171, 32;
	or.b64  	%rd151, %rd150, %rd170;
	cvta.to.global.u64 	%rd152, %rd154;
	atom.global.min.u64 	%rd153, [%rd152], %rd151;
$L__BB1_41:
	ret;

}
	// .globl	_Z8tsp_tprcPfS_lPyl
.visible .entry _Z8tsp_tprcPfS_lPyl(
	.param .u64 .ptr .align 1 _Z8tsp_tprcPfS_lPyl_param_0,
	.param .u64 .ptr .align 1 _Z8tsp_tprcPfS_lPyl_param_1,
	.param .u64 _Z8tsp_tprcPfS_lPyl_param_2,
	.param .u64 .ptr .align 1 _Z8tsp_tprcPfS_lPyl_param_3,
	.param .u64 _Z8tsp_tprcPfS_lPyl_param_4
)
{
	.reg .pred 	%p<7>;
	.reg .b32 	%r<15>;
	.reg .b32 	%f<29>;
	.reg .b64 	%rd<55>;

	ld.param.u64 	%rd14, [_Z8tsp_tprcPfS_lPyl_param_0];
	ld.param.u64 	%rd15, [_Z8tsp_tprcPfS_lPyl_param_1];
	ld.param.u64 	%rd16, [_Z8tsp_tprcPfS_lPyl_param_2];
	ld.param.u64 	%rd17, [_Z8tsp_tprcPfS_lPyl_param_3];
	ld.param.u64 	%rd18, [_Z8tsp_tprcPfS_lPyl_param_4];
	mov.u32 	%r1, %tid.x;
	mov.u32 	%r2, %ctaid.x;
	mov.u32 	%r3, %ntid.x;
	mad.lo.s32 	%r4, %r2, %r3, %r1;
	cvt.u64.u32 	%rd1, %r4;
	mov.u32 	%r5, %tid.y;
	mov.u32 	%r6, %ctaid.y;
	mov.u32 	%r7, %ntid.y;
	mad.lo.s32 	%r8, %r6, %r7, %r5;
	cvt.u64.u32 	%rd2, %r8;
	max.s64 	%rd19, %rd1, %rd2;
	setp.ge.s64 	%p1, %rd19, %rd18;
	setp.ge.u32 	%p2, %r4, %r8;
	or.pred  	%p3, %p2, %p1;
	@%p3 bra 	$L__BB2_9;
	cvta.to.global.u64 	%rd3, %rd14;
	cvta.to.global.u64 	%rd4, %rd15;
	shl.b64 	%rd20, %rd1, 2;
	add.s64 	%rd21, %rd3, %rd20;
	ld.global.f32 	%f1, [%rd21];
	shl.b64 	%rd22, %rd2, 2;
	add.s64 	%rd23, %rd3, %rd22;
	ld.global.f32 	%f2, [%rd23];
	sub.f32 	%f6, %f1, %f2;
	add.s64 	%rd24, %rd4, %rd20;
	ld.global.f32 	%f3, [%rd24];
	add.s64 	%rd25, %rd4, %rd22;
	ld.global.f32 	%f4, [%rd25];
	sub.f32 	%f7, %f3, %f4;
	mul.f32 	%f8, %f7, %f7;
	fma.rn.f32 	%f9, %f6, %f6, %f8;
	sqrt.rn.f32 	%f5, %f9;
	add.s64 	%rd5, %rd1, 1;
	or.b64  	%rd26, %rd5, %rd18;
	and.b64  	%rd27, %rd26, -4294967296;
	setp.ne.s64 	%p4, %rd27, 0;
	@%p4 bra 	$L__BB2_3;
	cvt.u32.u64 	%r9, %rd18;
	cvt.u32.u64 	%r10, %rd5;
	rem.u32 	%r11, %r10, %r9;
	cvt.u64.u32 	%rd53, %r11;
	bra.uni 	$L__BB2_4;
$L__BB2_3:
	rem.u64 	%rd53, %rd5, %rd18;
$L__BB2_4:
	add.s64 	%rd9, %rd2, 1;
	and.b64  	%rd28, %rd18, -4294967296;
	setp.ne.s64 	%p5, %rd28, 0;
	@%p5 bra 	$L__BB2_6;
	cvt.u32.u64 	%r12, %rd18;
	cvt.u32.u64 	%r13, %rd9;
	rem.u32 	%r14, %r13, %r12;
	cvt.u64.u32 	%rd54, %r14;
	bra.uni 	$L__BB2_7;
$L__BB2_6:
	rem.u64 	%rd54, %rd9, %rd18;
$L__BB2_7:
	shl.b64 	%rd29, %rd53, 32;
	shr.s64 	%rd30, %rd29, 30;
	add.s64 	%rd31, %rd3, %rd30;
	ld.global.f32 	%f10, [%rd31];
	shl.b64 	%rd32, %rd54, 2;
	add.s64 	%rd33, %rd3, %rd32;
	ld.global.f32 	%f11, [%rd33];
	sub.f32 	%f12, %f10, %f11;
	add.s64 	%rd34, %rd4, %rd30;
	ld.global.f32 	%f13, [%rd34];
	add.s64 	%rd35, %rd4, %rd32;
	ld.global.f32 	%f14, [%rd35];
	sub.f32 	%f15, %f13, %f14;
	mul.f32 	%f16, %f15, %f15;
	fma.rn.f32 	%f17, %f12, %f12, %f16;
	sqrt.rn.f32 	%f18, %f17;
	cvt.rzi.s64.f32 	%rd36, %f18;
	sub.f32 	%f19, %f1, %f10;
	sub.f32 	%f20, %f3, %f13;
	mul.f32 	%f21, %f20, %f20;
	fma.rn.f32 	%f22, %f19, %f19, %f21;
	sqrt.rn.f32 	%f23, %f22;
	cvt.rzi.s64.f32 	%rd37, %f23;
	sub.f32 	%f24, %f2, %f11;
	sub.f32 	%f25, %f4, %f14;
	mul.f32 	%f26, %f25, %f25;
	fma.rn.f32 	%f27, %f24, %f24, %f26;
	sqrt.rn.f32 	%f28, %f27;
	cvt.rzi.s64.f32 	%rd38, %f28;
	cvt.rzi.s64.f32 	%rd39, %f5;
	add.s64 	%rd40, %rd36, %rd39;
	add.s64 	%rd41, %rd37, %rd38;
	sub.s64 	%rd42, %rd40, %rd41;
	add.s64 	%rd13, %rd42, %rd16;
	setp.gt.s64 	%p6, %rd42, -1;
	@%p6 bra 	$L__BB2_9;
	add.s64 	%rd43, %rd18, -1;
	mul.lo.s64 	%rd44, %rd5, %rd1;
	shr.u64 	%rd45, %rd44, 1;
	not.b64 	%rd46, %rd45;
	add.s64 	%rd47, %rd46, %rd2;
	mad.lo.s64 	%rd48, %rd43, %rd1, %rd47;
	shl.b64 	%rd49, %rd13, 32;
	or.b64  	%rd50, %rd49, %rd48;
	cvta.to.global.u64 	%rd51, %rd17;
	atom.global.min.u64 	%rd52, [%rd51], %rd50;
$L__BB2_9:
	ret;

}
	// .globl	_Z7tsp_tpnPfS_lPyll
.visible .entry _Z7tsp_tpnPfS_lPyll(
	.param .u64 .ptr .align 1 _Z7tsp_tpnPfS_lPyll_param_0,
	.param .u64 .ptr .align 1 _Z7tsp_tpnPfS_lPyll_param_1,
	.param .u64 _Z7tsp_tpnPfS_lPyll_param_2,
	.param .u64 .ptr .align 1 _Z7tsp_tpnPfS_lPyll_param_3,
	.param .u64 _Z7tsp_tpnPfS_lPyll_param_4,
	.param .u64 _Z7tsp_tpnPfS_lPyll_param_5
)
{
	.reg .pred 	%p<5>;
	.reg .b32 	%r<18>;
	.reg .b32 	%f<32>;
	.reg .b64 	%rd<67>;
	.reg .b64 	%fd<3>;

	ld.param.u64 	%rd14, [_Z7tsp_tpnPfS_lPyll_param_0];
	ld.param.u64 	%rd15, [_Z7tsp_tpnPfS_lPyll_param_1];
	ld.param.u64 	%rd16, [_Z7tsp_tpnPfS_lPyll_param_2];
	ld.param.u64 	%rd17, [_Z7tsp_tpnPfS_lPyll_param_3];
	ld.param.u64 	%rd18, [_Z7tsp_tpnPfS_lPyll_param_4];
	ld.param.u64 	%rd19, [_Z7tsp_tpnPfS_lPyll_param_5];
	mov.u32 	%r1, %tid.x;
	mov.u32 	%r2, %ctaid.x;
	mov.u32 	%r3, %ntid.x;
	mad.lo.s32 	%r4, %r2, %r3, %r1;
	cvt.s64.s32 	%rd1, %r4;
	setp.le.s64 	%p1, %rd19, %rd1;
	@%p1 bra 	$L__BB3_9;
	cvt.u32.u64 	%r5, %rd1;
	cvta.to.global.u64 	%rd2, %rd14;
	cvta.to.global.u64 	%rd3, %rd15;
	add.s64 	%rd20, %rd18, -2;
	cvt.rn.f32.s64 	%f6, %rd20;
	not.b32 	%r6, %r5;
	cvt.s64.s32 	%rd21, %r6;
	add.s64 	%rd22, %rd19, %rd21;
	shl.b64 	%rd23, %rd22, 3;
	or.b64  	%rd24, %rd23, 1;
	cvt.rn.f64.s64 	%fd1, %rd24;
	sqrt.rn.f64 	%fd2, %fd1;
	cvt.rzi.s32.f64 	%r7, %fd2;
	add.s32 	%r8, %r7, -1;
	shr.u32 	%r9, %r8, 31;
	add.s32 	%r10, %r8, %r9;
	shr.s32 	%r11, %r10, 1;
	cvt.rn.f32.s32 	%f7, %r11;
	sub.f32 	%f8, %f6, %f7;
	cvt.rzi.s64.f32 	%rd25, %f8;
	add.s64 	%rd26, %rd18, -1;
	mul.lo.s64 	%rd27, %rd25, %rd26;
	sub.s64 	%rd28, %rd1, %rd27;
	add.s64 	%rd4, %rd25, 1;
	mad.lo.s64 	%rd29, %rd25, %rd25, %rd25;
	shr.u64 	%rd30, %rd29, 63;
	add.s64 	%rd31, %rd29, %rd30;
	shr.s64 	%rd32, %rd31, 1;
	add.s64 	%rd5, %rd32, %rd28;
	shl.b64 	%rd33, %rd25, 32;
	shr.s64 	%rd34, %rd33, 30;
	add.s64 	%rd35, %rd2, %rd34;
	ld.global.f32 	%f1, [%rd35];
	shl.b64 	%rd36, %rd5, 32;
	add.s64 	%rd37, %rd36, 4294967296;
	shr.s64 	%rd38, %rd37, 30;
	add.s64 	%rd39, %rd2, %rd38;
	ld.global.f32 	%f2, [%rd39];
	sub.f32 	%f9, %f1, %f2;
	add.s64 	%rd40, %rd3, %rd34;
	ld.global.f32 	%f3, [%rd40];
	add.s64 	%rd41, %rd3, %rd38;
	ld.global.f32 	%f4, [%rd41];
	sub.f32 	%f10, %f3, %f4;
	mul.f32 	%f11, %f10, %f10;
	fma.rn.f32 	%f12, %f9, %f9, %f11;
	sqrt.rn.f32 	%f5, %f12;
	or.b64  	%rd42, %rd4, %rd18;
	and.b64  	%rd43, %rd42, -4294967296;
	setp.ne.s64 	%p2, %rd43, 0;
	@%p2 bra 	$L__BB3_3;
	cvt.u32.u64 	%r12, %rd18;
	cvt.u32.u64 	%r13, %rd4;
	rem.u32 	%r14, %r13, %r12;
	cvt.u64.u32 	%rd65, %r14;
	bra.uni 	$L__BB3_4;
$L__BB3_3:
	rem.s64 	%rd65, %rd4, %rd18;
$L__BB3_4:
	add.s64 	%rd9, %rd5, 2;
	or.b64  	%rd44, %rd9, %rd18;
	and.b64  	%rd45, %rd44, -4294967296;
	setp.ne.s64 	%p3, %rd45, 0;
	@%p3 bra 	$L__BB3_6;
	cvt.u32.u64 	%r15, %rd18;
	cvt.u32.u64 	%r16, %rd9;
	rem.u32 	%r17, %r16, %r15;
	cvt.u64.u32 	%rd66, %r17;
	bra.uni 	$L__BB3_7;
$L__BB3_6:
	rem.s64 	%rd66, %rd9, %rd18;
$L__BB3_7:
	shl.b64 	%rd46, %rd65, 32;
	shr.s64 	%rd47, %rd46, 30;
	add.s64 	%rd48, %rd2, %rd47;
	ld.global.f32 	%f13, [%rd48];
	shl.b64 	%rd49, %rd66, 32;
	shr.s64 	%rd50, %rd49, 30;
	add.s64 	%rd51, %rd2, %rd50;
	ld.global.f32 	%f14, [%rd51];
	sub.f32 	%f15, %f13, %f14;
	add.s64 	%rd52, %rd3, %rd47;
	ld.global.f32 	%f16, [%rd52];
	add.s64 	%rd53, %rd3, %rd50;
	ld.global.f32 	%f17, [%rd53];
	sub.f32 	%f18, %f16, %f17;
	mul.f32 	%f19, %f18, %f18;
	fma.rn.f32 	%f20, %f15, %f15, %f19;
	sqrt.rn.f32 	%f21, %f20;
	cvt.rzi.s64.f32 	%rd54, %f21;
	sub.f32 	%f22, %f1, %f13;
	sub.f32 	%f23, %f3, %f16;
	mul.f32 	%f24, %f23, %f23;
	fma.rn.f32 	%f25, %f22, %f22, %f24;
	sqrt.rn.f32 	%f26, %f25;
	cvt.rzi.s64.f32 	%rd55, %f26;
	sub.f32 	%f27, %f2, %f14;
	sub.f32 	%f28, %f4, %f17;
	mul.f32 	%f29, %f28, %f28;
	fma.rn.f32 	%f30, %f27, %f27, %f29;
	sqrt.rn.f32 	%f31, %f30;
	cvt.rzi.s64.f32 	%rd56, %f31;
	cvt.rzi.s64.f32 	%rd57, %f5;
	add.s64 	%rd58, %rd54, %rd57;
	add.s64 	%rd59, %rd55, %rd56;
	sub.s64 	%rd60, %rd58, %rd59;
	add.s64 	%rd13, %rd60, %rd16;
	setp.gt.s64 	%p4, %rd60, -1;
	@%p4 bra 	$L__BB3_9;
	shl.b64 	%rd61, %rd13, 32;
	or.b64  	%rd62, %rd61, %rd1;
	cvta.to.global.u64 	%rd63, %rd17;
	atom.global.min.u64 	%rd64, [%rd63], %rd62;
$L__BB3_9:
	ret;

}


// ===== COMPILED SASS (sm_100) =====

	.target	sm_100

	.elftype	@"ET_EXEC"


//--------------------- .note.nv.tkinfo           --------------------------
	.section	.note.nv.tkinfo,"",@"SHT_NOTE"
	.sectionflags	@"SHF_NOTE_NV_TKINFO"
	.tkinfo
        /*0018*/ 	.word	0x00000002
        /*0030*/ 	.string	""
        /*0030*/ 	.string	"ptxas"
        /*0030*/ 	.string	"Cuda compilation tools, release 13.0, V13.0.88"
        /*0030*/ 	.string	"Build cuda_13.0.r13.0/compiler.36424714_0"
        /*0030*/ 	.string	"-arch sm_100 -m 64 "



//--------------------- .note.nv.cuinfo           --------------------------
	.section	.note.nv.cuinfo,"",@"SHT_NOTE"
	.sectionflags	@"SHF_NOTE_NV_CUINFO"
        /*0018*/ 	.short	0x0002
        /*001a*/ 	.short	0x0064
        /*001c*/ 	.short	0x0082
	.zero		2


//--------------------- .nv.info                  --------------------------
	.section	.nv.info,"",@"SHT_CUDA_INFO"
	.align	4


	//----- nvinfo : EIATTR_REGCOUNT
	.align		4
        /*0000*/ 	.byte	0x04, 0x2f
        /*0002*/ 	.short	(.L_1 - .L_0)
	.align		4
.L_0:
        /*0004*/ 	.word	index@(_Z7tsp_tprPfS_lPyl)
        /*0008*/ 	.word	0x00000028


	//----- nvinfo : EIATTR_FRAME_SIZE
	.align		4
.L_1:
        /*000c*/ 	.byte	0x04, 0x11
        /*000e*/ 	.short	(.L_3 - .L_2)
	.align		4
.L_2:
        /*0010*/ 	.word	index@($__internal_8_$__cuda_sm20_sqrt_rn_f32_slowpath)
        /*0014*/ 	.word	0x00000000


	//----- nvinfo : EIATTR_FRAME_SIZE
	.align		4
.L_3:
        /*0018*/ 	.byte	0x04, 0x11
        /*001a*/ 	.short	(.L_5 - .L_4)
	.align		4
.L_4:
        /*001c*/ 	.word	index@(_Z7tsp_tprPfS_lPyl)
        /*0020*/ 	.word	0x00000000


	//----- nvinfo : EIATTR_REGCOUNT
	.align		4
.L_5:
        /*0024*/ 	.byte	0x04, 0x2f
        /*0026*/ 	.short	(.L_7 - .L_6)
	.align		4
.L_6:
        /*0028*/ 	.word	index@(_Z9tsp_tpredPfS_lPyll)
        /*002c*/ 	.word	0x0000002a


	//----- nvinfo : EIATTR_FRAME_SIZE
	.align		4
.L_7:
        /*0030*/ 	.byte	0x04, 0x11
        /*0032*/ 	.short	(.L_9 - .L_8)
	.align		4
.L_8:
        /*0034*/ 	.word	index@($__internal_7_$__cuda_sm20_sqrt_rn_f32_slowpath)
        /*0038*/ 	.word	0x00000000


	//----- nvinfo : EIATTR_FRAME_SIZE
	.align		4
.L_9:
        /*003c*/ 	.byte	0x04, 0x11
        /*003e*/ 	.short	(.L_11 - .L_10)
	.align		4
.L_10:
        /*0040*/ 	.word	index@($__internal_6_$__cuda_sm20_rem_u64)
        /*0044*/ 	.word	0x00000000


	//----- nvinfo : EIATTR_FRAME_SIZE
	.align		4
.L_11:
        /*0048*/ 	.byte	0x04, 0x11
        /*004a*/ 	.short	(.L_13 - .L_12)
	.align		4
.L_12:
        /*004c*/ 	.word	index@($__internal_5_$__cuda_sm20_rem_s64)
        /*0050*/ 	.word	0x00000000


	//----- nvinfo : EIATTR_FRAME_SIZE
	.align		4
.L_13:
        /*0054*/ 	.byte	0x04, 0x11
        /*0056*/ 	.short	(.L_15 - .L_14)
	.align		4
.L_14:
        /*0058*/ 	.word	index@(_Z9tsp_tpredPfS_lPyll)
        /*005c*/ 	.word	0x00000000


	//----- nvinfo : EIATTR_REGCOUNT
	.align		4
.L_15:
        /*0060*/ 	.byte	0x04, 0x2f
        /*0062*/ 	.short	(.L_17 - .L_16)
	.align		4
.L_16:
        /*0064*/ 	.word	index@(_Z8tsp_tprcPfS_lPyl)
        /*0068*/ 	.word	0x0000001a


	//----- nvinfo : EIATTR_FRAME_SIZE
	.align		4
.L_17:
        /*006c*/ 	.byte	0x04, 0x11
        /*006e*/ 	.short	(.L_19 - .L_18)
	.align		4
.L_18:
        /*0070*/ 	.word	index@($__internal_4_$__cuda_sm20_sqrt_rn_f32_slowpath)
        /*0074*/ 	.word	0x00000000


	//----- nvinfo : EIATTR_FRAME_SIZE
	.align		4
.L_19:
        /*0078*/ 	.byte	0x04, 0x11
        /*007a*/ 	.short	(.L_21 - .L_20)
	.align		4
.L_20:
        /*007c*/ 	.word	index@($__internal_3_$__cuda_sm20_rem_u64)
        /*0080*/ 	.word	0x00000000


	//----- nvinfo : EIATTR_FRAME_SIZE
	.align		4
.L_21:
        /*0084*/ 	.byte	0x04, 0x11
        /*0086*/ 	.short	(.L_23 - .L_22)
	.align		4
.L_22:
        /*0088*/ 	.word	index@(_Z8tsp_tprcPfS_lPyl)
        /*008c*/ 	.word	0x00000000


	//----- nvinfo : EIATTR_REGCOUNT
	.align		4
.L_23:
        /*0090*/ 	.byte	0x04, 0x2f
        /*0092*/ 	.short	(.L_25 - .L_24)
	.align		4
.L_24:
        /*0094*/ 	.word	index@(_Z7tsp_tpnPfS_lPyll)
        /*0098*/ 	.word	0x0000001b


	//----- nvinfo : EIATTR_FRAME_SIZE
	.align		4
.L_25:
        /*009c*/ 	.byte	0x04, 0x11
        /*009e*/ 	.short	(.L_27 - .L_26)
	.align		4
.L_26:
        /*00a0*/ 	.word	index@($__internal_2_$__cuda_sm20_sqrt_rn_f32_slowpath)
        /*00a4*/ 	.word	0x00000000


	//----- nvinfo : EIATTR_FRAME_SIZE
	.align		4
.L_27:
        /*00a8*/ 	.byte	0x04, 0x11
        /*00aa*/ 	.short	(.L_29 - .L_28)
	.align		4
.L_28:
        /*00ac*/ 	.word	index@($__internal_1_$__cuda_sm20_rem_s64)
        /*00b0*/ 	.word	0x00000000


	//----- nvinfo : EIATTR_FRAME_SIZE
	.align		4
.L_29:
        /*00b4*/ 	.byte	0x04, 0x11
        /*00b6*/ 	.short	(.L_31 - .L_30)
	.align		4
.L_30:
        /*00b8*/ 	.word	index@($__internal_0_$__cuda_sm20_dsqrt_rn_f64_mediumpath_v1)
        /*00bc*/ 	.word	0x00000000


	//----- nvinfo : EIATTR_FRAME_SIZE
	.align		4
.L_31:
        /*00c0*/ 	.byte	0x04, 0x11
        /*00c2*/ 	.short	(.L_33 - .L_32)
	.align		4
.L_32:
        /*00c4*/ 	.word	index@(_Z7tsp_tpnPfS_lPyll)
        /*00c8*/ 	.word	0x00000000


	//----- nvinfo : EIATTR_MIN_STACK_SIZE
	.align		4
.L_33:
        /*00cc*/ 	.byte	0x04, 0x12
        /*00ce*/ 	.short	(.L_35 - .L_34)
	.align		4
.L_34:
        /*00d0*/ 	.word	index@(_Z7tsp_tpnPfS_lPyll)
        /*00d4*/ 	.word	0x00000000


	//----- nvinfo : EIATTR_MIN_STACK_SIZE
	.align		4
.L_35:
        /*00d8*/ 	.byte	0x04, 0x12
        /*00da*/ 	.short	(.L_37 - .L_36)
	.align		4
.L_36:
        /*00dc*/ 	.word	index@(_Z8tsp_tprcPfS_lPyl)
        /*00e0*/ 	.word	0x00000000


	//----- nvinfo : EIATTR_MIN_STACK_SIZE
	.align		4
.L_37:
        /*00e4*/ 	.byte	0x04, 0x12
        /*00e6*/ 	.short	(.L_39 - .L_38)
	.align		4
.L_38:
        /*00e8*/ 	.word	index@(_Z9tsp_tpredPfS_lPyll)
        /*00ec*/ 	.word	0x00000000


	//----- nvinfo : EIATTR_MIN_STACK_SIZE
	.align		4
.L_39:
        /*00f0*/ 	.byte	0x04, 0x12
        /*00f2*/ 	.short	(.L_41 - .L_40)
	.align		4
.L_40:
        /*00f4*/ 	.word	index@(_Z7tsp_tprPfS_lPyl)
        /*00f8*/ 	.word	0x00000000
.L_41:


//--------------------- .nv.compat                --------------------------
	.section	.nv.compat,"",@"SHT_CUDA_COMPAT_INFO"
	.align	4
        /*0000*/ 	.byte	0x02, 0x09, 0x00, 0x00, 0x02, 0x02, 0x01, 0x00, 0x02, 0x05, 0x05, 0x00, 0x03, 0x07, 0x01, 0x01
        /*0010*/ 	.byte	0x02, 0x03, 0x00, 0x00, 0x02, 0x06, 0x01, 0x00, 0x04, 0x0b, 0x08, 0x00, 0x01, 0x00, 0x00, 0x00
        /*0020*/ 	.byte	0x00, 0x00, 0x00, 0x00


//--------------------- .nv.info._Z7tsp_tpnPfS_lPyll --------------------------
	.section	.nv.info._Z7tsp_tpnPfS_lPyll,"",@"SHT_CUDA_INFO"
	.sectionflags	@""
	.align	4


	//----- nvinfo : EIATTR_CUDA_API_VERSION
	.align		4
        /*0000*/ 	.byte	0x04, 0x37
        /*0002*/ 	.short	(.L_43 - .L_42)
.L_42:
        /*0004*/ 	.word	0x00000082


	//----- nvinfo : EIATTR_KPARAM_INFO
	.align		4
.L_43:
        /*0008*/ 	.byte	0x04, 0x17
        /*000a*/ 	.short	(.L_45 - .L_44)
.L_44:
        /*000c*/ 	.word	0x00000000
        /*0010*/ 	.short	0x0005
        /*0012*/ 	.short	0x0028
        /*0014*/ 	.byte	0x00, 0xf0, 0x21, 0x00


	//----- nvinfo : EIATTR_KPARAM_INFO
	.align		4
.L_45:
        /*0018*/ 	.byte	0x04, 0x17
        /*001a*/ 	.short	(.L_47 - .L_46)
.L_46:
        /*001c*/ 	.word	0x00000000
        /*0020*/ 	.short	0x0004
        /*0022*/ 	.short	0x0020
        /*0024*/ 	.byte	0x00, 0xf0, 0x21, 0x00


	//----- nvinfo : EIATTR_KPARAM_INFO
	.align		4
.L_47:
        /*0028*/ 	.byte	0x04, 0x17
        /*002a*/ 	.short	(.L_49 - .L_48)
.L_48:
        /*002c*/ 	.word	0x00000000
        /*0030*/ 	.short	0x0003
        /*0032*/ 	.short	0x0018
        /*0034*/ 	.byte	0x00, 0xf5, 0x21, 0x00


	//----- nvinfo : EIATTR_KPARAM_INFO
	.align		4
.L_49:
        /*0038*/ 	.byte	0x04, 0x17
        /*003a*/ 	.short	(.L_51 - .L_50)
.L_50:
        /*003c*/ 	.word	0x00000000
        /*0040*/ 	.short	0x0002
        /*0042*/ 	.short	0x0010
        /*0044*/ 	.byte	0x00, 0xf0, 0x21, 0x00


	//----- nvinfo : EIATTR_KPARAM_INFO
	.align		4
.L_51:
        /*0048*/ 	.byte	0x04, 0x17
        /*004a*/ 	.short	(.L_53 - .L_52)
.L_52:
        /*004c*/ 	.word	0x00000000
        /*0050*/ 	.short	0x0001
        /*0052*/ 	.short	0x0008
        /*0054*/ 	.byte	0x00, 0xf5, 0x21, 0x00


	//----- nvinfo : EIATTR_KPARAM_INFO
	.align		4
.L_53:
        /*0058*/ 	.byte	0x04, 0x17
        /*005a*/ 	.short	(.L_55 - .L_54)
.L_54:
        /*005c*/ 	.word	0x00000000
        /*0060*/ 	.short	0x0000
        /*0062*/ 	.short	0x0000
        /*0064*/ 	.byte	0x00, 0xf5, 0x21, 0x00


	//----- nvinfo : EIATTR_SPARSE_MMA_MASK
	.align		4
.L_55:
        /*0068*/ 	.byte	0x03, 0x50
        /*006a*/ 	.short	0x0000


	//----- nvinfo : EIATTR_MAXREG_COUNT
	.align		4
        /*006c*/ 	.byte	0x03, 0x1b
        /*006e*/ 	.short	0x00ff


	//----- nvinfo : EIATTR_MERCURY_ISA_VERSION
	.align		4
        /*0070*/ 	.byte	0x03, 0x5f
        /*0072*/ 	.short	0x0101


	//----- nvinfo : EIATTR_VRC_CTA_INIT_COUNT
	.align		4
        /*0074*/ 	.byte	0x02, 0x4a
	.zero		1
	.zero		1


	//----- nvinfo : EIATTR_EXIT_INSTR_OFFSETS
	.align		4
        /*0078*/ 	.byte	0x04, 0x1c
        /*007a*/ 	.short	(.L_57 - .L_56)


	//   ....[0]....
.L_56:
        /*007c*/ 	.word	0x00000090


	//   ....[1]....
        /*0080*/ 	.word	0x00000ff0


	//   ....[2]....
        /*0084*/ 	.word	0x00001030


	//----- nvinfo : EIATTR_CRS_STACK_SIZE
	.align		4
.L_57:
        /*0088*/ 	.byte	0x04, 0x1e
        /*008a*/ 	.short	(.L_59 - .L_58)
.L_58:
        /*008c*/ 	.word	0x00000000


	//----- nvinfo : EIATTR_CBANK_PARAM_SIZE
	.align		4
.L_59:
        /*0090*/ 	.byte	0x03, 0x19
        /*0092*/ 	.short	0x0030


	//----- nvinfo : EIATTR_PARAM_CBANK
	.align		4
        /*0094*/ 	.byte	0x04, 0x0a
        /*0096*/ 	.short	(.L_61 - .L_60)
	.align		4
.L_60:
        /*0098*/ 	.word	index@(.nv.constant0._Z7tsp_tpnPfS_lPyll)
        /*009c*/ 	.short	0x0380
        /*009e*/ 	.short	0x0030


	//----- nvinfo : EIATTR_SW_WAR
	.align		4
.L_61:
        /*00a0*/ 	.byte	0x04, 0x36
        /*00a2*/ 	.short	(.L_63 - .L_62)
.L_62:
        /*00a4*/ 	.word	0x00000008
.L_63:


//--------------------- .nv.info._Z8tsp_tprcPfS_lPyl --------------------------
	.section	.nv.info._Z8tsp_tprcPfS_lPyl,"",@"SHT_CUDA_INFO"
	.sectionflags	@""
	.align	4


	//----- nvinfo : EIATTR_CUDA_API_VERSION
	.align		4
        /*0000*/ 	.byte	0x04, 0x37
        /*0002*/ 	.short	(.L_65 - .L_64)
.L_64:
        /*0004*/ 	.word	0x00000082


	//----- nvinfo : EIATTR_KPARAM_INFO
	.align		4
.L_65:
        /*0008*/ 	.byte	0x04, 0x17
        /*000a*/ 	.short	(.L_67 - .L_66)
.L_66:
        /*000c*/ 	.word	0x00000000
        /*0010*/ 	.short	0x0004
        /*0012*/ 	.short	0x0020
        /*0014*/ 	.byte	0x00, 0xf0, 0x21, 0x00


	//----- nvinfo : EIATTR_KPARAM_INFO
	.align		4
.L_67:
        /*0018*/ 	.byte	0x04, 0x17
        /*001a*/ 	.short	(.L_69 - .L_68)
.L_68:
        /*001c*/ 	.word	0x00000000
        /*0020*/ 	.short	0x0003
        /*0022*/ 	.short	0x0018
        /*0024*/ 	.byte	0x00, 0xf5, 0x21, 0x00


	//----- nvinfo : EIATTR_KPARAM_INFO
	.align		4
.L_69:
        /*0028*/ 	.byte	0x04, 0x17
        /*002a*/ 	.short	(.L_71 - .L_70)
.L_70:
        /*002c*/ 	.word	0x00000000
        /*0030*/ 	.short	0x0002
        /*0032*/ 	.short	0x0010
        /*0034*/ 	.byte	0x00, 0xf0, 0x21, 0x00


	//----- nvinfo : EIATTR_KPARAM_INFO
	.align		4
.L_71:
        /*0038*/ 	.byte	0x04, 0x17
        /*003a*/ 	.short	(.L_73 - .L_72)
.L_72:
        /*003c*/ 	.word	0x00000000
        /*0040*/ 	.short	0x0001
        /*0042*/ 	.short	0x0008
        /*0044*/ 	.byte	0x00, 0xf5, 0x21, 0x00


	//----- nvinfo : EIATTR_KPARAM_INFO
	.align		4
.L_73:
        /*0048*/ 	.byte	0x04, 0x17
        /*004a*/ 	.short	(.L_75 - .L_74)
.L_74:
        /*004c*/ 	.word	0x00000000
        /*0050*/ 	.short	0x0000
        /*0052*/ 	.short	0x0000
        /*0054*/ 	.byte	0x00, 0xf5, 0x21, 0x00


	//----- nvinfo : EIATTR_SPARSE_MMA_MASK
	.align		4
.L_75:
        /*0058*/ 	.byte	0x03, 0x50
        /*005a*/ 	.short	0x0000


	//----- nvinfo : EIATTR_MAXREG_COUNT
	.align		4
        /*005c*/ 	.byte	0x03, 0x1b
        /*005e*/ 	.short	0x00ff


	//----- nvinfo : EIATTR_MERCURY_ISA_VERSION
	.align		4
        /*0060*/ 	.byte	0x03, 0x5f
        /*0062*/ 	.short	0x0101


	//----- nvinfo : EIATTR_VRC_CTA_INIT_COUNT
	.align		4
        /*0064*/ 	.byte	0x02, 0x4a
	.zero		1
	.zero		1


	//----- nvinfo : EIATTR_EXIT_INSTR_OFFSETS
	.align		4
        /*0068*/ 	.byte	0x04, 0x1c
        /*006a*/ 	.short	(.L_77 - .L_76)


	//   ....[0]....
.L_76:
        /*006c*/ 	.word	0x00000100


	//   ....[1]....
        /*0070*/ 	.word	0x00000c50


	//   ....[2]....
        /*0074*/ 	.word	0x00000d90


	//----- nvinfo : EIATTR_CRS_STACK_SIZE
	.align		4
.L_77:
        /*0078*/ 	.byte	0x04, 0x1e
        /*007a*/ 	.short	(.L_79 - .L_78)
.L_78:
        /*007c*/ 	.word	0x00000000


	//----- nvinfo : EIATTR_CBANK_PARAM_SIZE
	.align		4
.L_79:
        /*0080*/ 	.byte	0x03, 0x19
        /*0082*/ 	.short	0x0028


	//----- nvinfo : EIATTR_PARAM_CBANK
	.align		4
        /*0084*/ 	.byte	0x04, 0x0a
        /*0086*/ 	.short	(.L_81 - .L_80)
	.align		4
.L_80:
        /*0088*/ 	.word	index@(.nv.constant0._Z8tsp_tprcPfS_lPyl)
        /*008c*/ 	.short	0x0380
        /*008e*/ 	.short	0x0028


	//----- nvinfo : EIATTR_SW_WAR
	.align		4
.L_81:
        /*0090*/ 	.byte	0x04, 0x36
        /*0092*/ 	.short	(.L_83 - .L_82)
.L_82:
        /*0094*/ 	.word	0x00000008
.L_83:


//--------------------- .nv.info._Z9tsp_tpredPfS_lPyll --------------------------
	.section	.nv.info._Z9tsp_tpredPfS_lPyll,"",@"SHT_CUDA_INFO"
	.sectionflags	@""
	.align	4


	//----- nvinfo : EIATTR_CUDA_API_VERSION
	.align		4
        /*0000*/ 	.byte	0x04, 0x37
        /*0002*/ 	.short	(.L_85 - .L_84)
.L_84:
        /*0004*/ 	.word	0x00000082


	//----- nvinfo : EIATTR_KPARAM_INFO
	.align		4
.L_85:
        /*0008*/ 	.byte	0x04, 0x17
        /*000a*/ 	.short	(.L_87 - .L_86)
.L_86:
        /*000c*/ 	.word	0x00000000
        /*0010*/ 	.short	0x0005
        /*0012*/ 	.short	0x0028
        /*0014*/ 	.byte	0x00, 0xf0, 0x21, 0x00


	//----- nvinfo : EIATTR_KPARAM_INFO
	.align		4
.L_87:
        /*0018*/ 	.byte	0x04, 0x17
        /*001a*/ 	.short	(.L_89 - .L_88)
.L_88:
        /*001c*/ 	.word	0x00000000
        /*0020*/ 	.short	0x0004
        /*0022*/ 	.short	0x0020
        /*0024*/ 	.byte	0x00, 0xf0, 0x21, 0x00


	//----- nvinfo : EIATTR_KPARAM_INFO
	.align		4
.L_89:
        /*0028*/ 	.byte	0x04, 0x17
        /*002a*/ 	.short	(.L_91 - .L_90)
.L_90:
        /*002c*/ 	.word	0x00000000
        /*0030*/ 	.short	0x0003
        /*0032*/ 	.short	0x0018
        /*0034*/ 	.byte	0x00, 0xf5, 0x21, 0x00


	//----- nvinfo : EIATTR_KPARAM_INFO
	.align		4
.L_91:
        /*0038*/ 	.byte	0x04, 0x17
        /*003a*/ 	.short	(.L_93 - .L_92)
.L_92:
        /*003c*/ 	.word	0x00000000
        /*0040*/ 	.short	0x0002
        /*0042*/ 	.short	0x0010
        /*0044*/ 	.byte	0x00, 0xf0, 0x21, 0x00


	//----- nvinfo : EIATTR_KPARAM_INFO
	.align		4
.L_93:
        /*0048*/ 	.byte	0x04, 0x17
        /*004a*/ 	.short	(.L_95 - .L_94)
.L_94:
        /*004c*/ 	.word	0x00000000
        /*0050*/ 	.short	0x0001
        /*0052*/ 	.short	0x0008
        /*0054*/ 	.byte	0x00, 0xf5, 0x21, 0x00


	//----- nvinfo : EIATTR_KPARAM_INFO
	.align		4
.L_95:
        /*0058*/ 	.byte	0x04, 0x17
        /*005a*/ 	.short	(.L_97 - .L_96)
.L_96:
        /*005c*/ 	.word	0x00000000
        /*0060*/ 	.short	0x0000
        /*0062*/ 	.short	0x0000
        /*0064*/ 	.byte	0x00, 0xf5, 0x21, 0x00


	//----- nvinfo : EIATTR_SPARSE_MMA_MASK
	.align		4
.L_97:
        /*0068*/ 	.byte	0x03, 0x50
        /*006a*/ 	.short	0x0000


	//----- nvinfo : EIATTR_MAXREG_COUNT
	.align		4
        /*006c*/ 	.byte	0x03, 0x1b
        /*006e*/ 	.short	0x00ff


	//----- nvinfo : EIATTR_MERCURY_ISA_VERSION
	.align		4
        /*0070*/ 	.byte	0x03, 0x5f
        /*0072*/ 	.short	0x0101


	//----- nvinfo : EIATTR_VRC_CTA_INIT_COUNT
	.align		4
        /*0074*/ 	.byte	0x02, 0x4a
	.zero		1
	.zero		1


	//----- nvinfo : EIATTR_EXIT_INSTR_OFFSETS
	.align		4
        /*0078*/ 	.byte	0x04, 0x1c
        /*007a*/ 	.short	(.L_99 - .L_98)


	//   ....[0]....
.L_98:
        /*007c*/ 	.word	0x00000080


	//   ....[1]....
        /*0080*/ 	.word	0x00002700


	//   ....[2]....
        /*0084*/ 	.word	0x00002750


	//----- nvinfo : EIATTR_CRS_STACK_SIZE
	.align		4
.L_99:
        /*0088*/ 	.byte	0x04, 0x1e
        /*008a*/ 	.short	(.L_101 - .L_100)
.L_100:
        /*008c*/ 	.word	0x00000000


	//----- nvinfo : EIATTR_CBANK_PARAM_SIZE
	.align		4
.L_101:
        /*0090*/ 	.byte	0x03, 0x19
        /*0092*/ 	.short	0x0030


	//----- nvinfo : EIATTR_PARAM_CBANK
	.align		4
        /*0094*/ 	.byte	0x04, 0x0a
        /*0096*/ 	.short	(.L_103 - .L_102)
	.align		4
.L_102:
        /*0098*/ 	.word	index@(.nv.constant0._Z9tsp_tpredPfS_lPyll)
        /*009c*/ 	.short	0x0380
        /*009e*/ 	.short	0x0030


	//----- nvinfo : EIATTR_SW_WAR
	.align		4
.L_103:
        /*00a0*/ 	.byte	0x04, 0x36
        /*00a2*/ 	.short	(.L_105 - .L_104)
.L_104:
        /*00a4*/ 	.word	0x00000008
.L_105:


//--------------------- .nv.info._Z7tsp_tprPfS_lPyl --------------------------
	.section	.nv.info._Z7tsp_tprPfS_lPyl,"",@"SHT_CUDA_INFO"
	.sectionflags	@""
	.align	4


	//----- nvinfo : EIATTR_CUDA_API_VERSION
	.align		4
        /*0000*/ 	.byte	0x04, 0x37
        /*0002*/ 	.short	(.L_107 - .L_106)
.L_106:
        /*0004*/ 	.word	0x00000082


	//----- nvinfo : EIATTR_KPARAM_INFO
	.align		4
.L_107:
        /*0008*/ 	.byte	0x04, 0x17
        /*000a*/ 	.short	(.L_109 - .L_108)
.L_108:
        /*000c*/ 	.word	0x00000000
        /*0010*/ 	.short	0x0004
        /*0012*/ 	.short	0x0020
        /*0014*/ 	.byte	0x00, 0xf0, 0x21, 0x00


	//----- nvinfo : EIATTR_KPARAM_INFO
	.align		4
.L_109:
        /*0018*/ 	.byte	0x04, 0x17
        /*001a*/ 	.short	(.L_111 - .L_110)
.L_110:
        /*001c*/ 	.word	0x00000000
        /*0020*/ 	.short	0x0003
        /*0022*/ 	.short	0x0018
        /*0024*/ 	.byte	0x00, 0xf5, 0x21, 0x00


	//----- nvinfo : EIATTR_KPARAM_INFO
	.align		4
.L_111:
        /*0028*/ 	.byte	0x04, 0x17
        /*002a*/ 	.short	(.L_113 - .L_112)
.L_112:
        /*002c*/ 	.word	0x00000000
        /*0030*/ 	.short	0x0002
        /*0032*/ 	.short	0x0010
        /*0034*/ 	.byte	0x00, 0xf0, 0x21, 0x00


	//----- nvinfo : EIATTR_KPARAM_INFO
	.align		4
.L_113:
        /*0038*/ 	.byte	0x04, 0x17
        /*003a*/ 	.short	(.L_115 - .L_114)
.L_114:
        /*003c*/ 	.word	0x00000000
        /*0040*/ 	.short	0x0001
        /*0042*/ 	.short	0x0008
        /*0044*/ 	.byte	0x00, 0xf5, 0x21, 0x00


	//----- nvinfo : EIATTR_KPARAM_INFO
	.align		4
.L_115:
        /*0048*/ 	.byte	0x04, 0x17
        /*004a*/ 	.short	(.L_117 - .L_116)
.L_116:
        /*004c*/ 	.word	0x00000000
        /*0050*/ 	.short	0x0000
        /*0052*/ 	.short	0x0000
        /*0054*/ 	.byte	0x00, 0xf5, 0x21, 0x00


	//----- nvinfo : EIATTR_SPARSE_MMA_MASK
	.align		4
.L_117:
        /*0058*/ 	.byte	0x03, 0x50
        /*005a*/ 	.short	0x0000


	//----- nvinfo : EIATTR_MAXREG_COUNT
	.align		4
        /*005c*/ 	.byte	0x03, 0x1b
        /*005e*/ 	.short	0x00ff


	//----- nvinfo : EIATTR_MERCURY_ISA_VERSION
	.align		4
        /*0060*/ 	.byte	0x03, 0x5f
        /*0062*/ 	.short	0x0101


	//----- nvinfo : EIATTR_VRC_CTA_INIT_COUNT
	.align		4
        /*0064*/ 	.byte	0x02, 0x4a
	.zero		1
	.zero		1


	//----- nvinfo : EIATTR_EXIT_INSTR_OFFSETS
	.align		4
        /*0068*/ 	.byte	0x04, 0x1c
        /*006a*/ 	.short	(.L_119 - .L_118)


	//   ....[0]....
.L_118:
        /*006c*/ 	.word	0x00000080


	//   ....[1]....
        /*0070*/ 	.word	0x00001260


	//   ....[2]....
        /*0074*/ 	.word	0x000012a0


	//----- nvinfo : EIATTR_CRS_STACK_SIZE
	.align		4
.L_119:
        /*0078*/ 	.byte	0x04, 0x1e
        /*007a*/ 	.short	(.L_121 - .L_120)
.L_120:
        /*007c*/ 	.word	0x00000000


	//----- nvinfo : EIATTR_CBANK_PARAM_SIZE
	.align		4
.L_121:
        /*0080*/ 	.byte	0x03, 0x19
        /*0082*/ 	.short	0x0028


	//----- nvinfo : EIATTR_PARAM_CBANK
	.align		4
        /*0084*/ 	.byte	0x04, 0x0a
        /*0086*/ 	.short	(.L_123 - .L_122)
	.align		4
.L_122:
        /*0088*/ 	.word	index@(.nv.constant0._Z7tsp_tprPfS_lPyl)
        /*008c*/ 	.short	0x0380
        /*008e*/ 	.short	0x0028


	//----- nvinfo : EIATTR_SW_WAR
	.align		4
.L_123:
        /*0090*/ 	.byte	0x04, 0x36
        /*0092*/ 	.short	(.L_125 - .L_124)
.L_124:
        /*0094*/ 	.word	0x00000008
.L_125:


//--------------------- .nv.callgraph             --------------------------
	.section	.nv.callgraph,"",@"SHT_CUDA_CALLGRAPH"
	.align	4
	.sectionentsize	8
	.align		4
        /*0000*/ 	.word	0x00000000
	.align		4
        /*0004*/ 	.word	0xffffffff
	.align		4
        /*0008*/ 	.word	0x00000000
	.align		4
        /*000c*/ 	.word	0xfffffffe
	.align		4
        /*0010*/ 	.word	0x00000000
	.align		4
        /*0014*/ 	.word	0xfffffffd
	.align		4
        /*0018*/ 	.word	0x00000000
	.align		4
        /*001c*/ 	.word	0xfffffffc


//--------------------- .text._Z7tsp_tpnPfS_lPyll --------------------------
	.section	.text._Z7tsp_tpnPfS_lPyll,"ax",@progbits
	.align	128
        .global         _Z7tsp_tpnPfS_lPyll
        .type           _Z7tsp_tpnPfS_lPyll,@function
        .size           _Z7tsp_tpnPfS_lPyll,(.L_x_139 - _Z7tsp_tpnPfS_lPyll)
        .other          _Z7tsp_tpnPfS_lPyll,@"STO_CUDA_ENTRY STV_DEFAULT"
_Z7tsp_tpnPfS_lPyll:
.text._Z7tsp_tpnPfS_lPyll:
[----:B------:R-:W-:Y:S01]  /*0000*/  LDC R1, c[0x0][0x37c] ;  /* 0x0000df00ff017b82 */ /* 0x000fe20000000800 */
[----:B------:R-:W0:Y:S07]  /*0010*/  S2R R2, SR_TID.X ;  /* 0x0000000000027919 */ /* 0x000e2e0000002100 */
[----:B------:R-:W0:Y:S01]  /*0020*/  S2UR UR4, SR_CTAID.X ;  /* 0x00000000000479c3 */ /* 0x000e220000002500 */
[----:B------:R-:W1:Y:S07]  /*0030*/  LDCU.64 UR6, c[0x0][0x3a8] ;  /* 0x00007500ff0677ac */ /* 0x000e6e0008000a00 */
[----:B------:R-:W0:Y:S02]  /*0040*/  LDC R3, c[0x0][0x360] ;  /* 0x0000d800ff037b82 */ /* 0x000e240000000800 */
[----:B0-----:R-:W-:-:S05]  /*0050*/  IMAD R2, R3, UR4, R2 ;  /* 0x0000000403027c24 */ /* 0x001fca000f8e0202 */
[----:B-1----:R-:W-:Y:S02]  /*0060*/  ISETP.GE.U32.AND P0, PT, R2, UR6, PT ;  /* 0x0000000602007c0c */ /* 0x002fe4000bf06070 */
[----:B------:R-:W-:-:S04]  /*0070*/  SHF.R.S32.HI R3, RZ, 0x1f, R2 ;  /* 0x0000001fff037819 */ /* 0x000fc80000011402 */
[----:B------:R-:W-:-:S13]  /*0080*/  ISETP.GE.AND.EX P0, PT, R3, UR7, PT, P0 ;  /* 0x0000000703007c0c */ /* 0x000fda000bf06300 */
[----:B------:R-:W-:Y:S05]  /*0090*/  @P0 EXIT ;  /* 0x000000000000094d */ /* 0x000fea0003800000 */
[----:B------:R-:W-:Y:S01]  /*00a0*/  LOP3.LUT R0, RZ, R2, RZ, 0x33, !PT ;  /* 0x00000002ff007212 */ /* 0x000fe200078e33ff */
[----:B------:R-:W-:Y:S01]  /*00b0*/  IMAD.MOV.U32 R10, RZ, RZ, 0x0 ;  /* 0x00000000ff0a7424 */ /* 0x000fe200078e00ff */
[----:B------:R-:W-:Y:S01]  /*00c0*/  MOV R11, 0x3fd80000 ;  /* 0x3fd80000000b7802 */ /* 0x000fe20000000f00 */
[----:B------:R-:W0:Y:S01]  /*00d0*/  LDCU.64 UR4, c[0x0][0x3a0] ;  /* 0x00007400ff0477ac */ /* 0x000e220008000a00 */
[C---:B------:R-:W-:Y:S01]  /*00e0*/  IADD3 R6, P0, PT, R0.reuse, UR6, RZ ;  /* 0x0000000600067c10 */ /* 0x040fe2000ff1e0ff */
[----:B------:R-:W-:Y:S03]  /*00f0*/  BSSY.RECONVERGENT B0, `(.L_x_0) ;  /* 0x000001c000007945 */ /* 0x000fe60003800200 */
[----:B------:R-:W-:Y:S01]  /*0100*/  LEA.HI.X.SX32 R7, R0, UR7, 0x1, P0 ;  /* 0x0000000700077c11 */ /* 0x000fe200080f0eff */
[C---:B------:R-:W-:Y:S01]  /*0110*/  IMAD.SHL.U32 R0, R6.reuse, 0x8, RZ ;  /* 0x0000000806007824 */ /* 0x040fe200078e00ff */
[----:B------:R-:W1:Y:S02]  /*0120*/  LDCU.64 UR6, c[0x0][0x358] ;  /* 0x00006b00ff0677ac */ /* 0x000e640008000a00 */
[----:B------:R-:W-:-:S02]  /*0130*/  SHF.L.U64.HI R7, R6, 0x3, R7 ;  /* 0x0000000306077819 */ /* 0x000fc40000010207 */
[----:B------:R-:W-:-:S06]  /*0140*/  LOP3.LUT R6, R0, 0x1, RZ, 0xfc, !PT ;  /* 0x0000000100067812 */ /* 0x000fcc00078efcff */
[----:B------:R-:W2:Y:S01]  /*0150*/  I2F.F64.S64 R6, R6 ;  /* 0x0000000600067312 */ /* 0x000ea20000301c00 */
[----:B0-----:R-:W-:-:S04]  /*0160*/  UIADD3 UR4, UP0, UPT, UR4, -0x2, URZ ;  /* 0xfffffffe04047890 */ /* 0x001fc8000ff1e0ff */
[----:B------:R-:W-:-:S09]  /*0170*/  UIADD3.X UR5, UPT, UPT, UR5, -0x1, URZ, UP0, !UPT ;  /* 0xffffffff05057890 */ /* 0x000fd200087fe4ff */
[----:B------:R-:W0:Y:S01]  /*0180*/  I2F.S64 R0, UR4 ;  /* 0x0000000400007d12 */ /* 0x000e220008301400 */
[----:B--2---:R-:W-:-:S05]  /*0190*/  VIADD R8, R7, 0xfcb00000 ;  /* 0xfcb0000007087836 */ /* 0x004fca0000000000 */
[----:B------:R-:W-:Y:S02]  /*01a0*/  ISETP.GE.U32.AND P0, PT, R8, 0x7ca00000, PT ;  /* 0x7ca000000800780c */ /* 0x000fe40003f06070 */
[----:B------:R-:W2:Y:S02]  /*01b0*/  MUFU.RSQ64H R9, R7 ;  /* 0x0000000700097308 */ /* 0x000ea40000001c00 */
[----:B--2---:R-:W-:-:S08]  /*01c0*/  DMUL R4, R8, R8 ;  /* 0x0000000808047228 */ /* 0x004fd00000000000 */
[----:B------:R-:W-:-:S08]  /*01d0*/  DFMA R4, R6, -R4, 1 ;  /* 0x3ff000000604742b */ /* 0x000fd00000000804 */
[----:B------:R-:W-:Y:S02]  /*01e0*/  DFMA R10, R4, R10, 0.5 ;  /* 0x3fe00000040a742b */ /* 0x000fe4000000000a */
[----:B------:R-:W-:-:S08]  /*01f0*/  DMUL R4, R8, R4 ;  /* 0x0000000408047228 */ /* 0x000fd00000000000 */
[----:B------:R-:W-:-:S08]  /*0200*/  DFMA R10, R10, R4, R8 ;  /* 0x000000040a0a722b */ /* 0x000fd00000000008 */
[----:B------:R-:W-:Y:S02]  /*0210*/  DMUL R12, R6, R10 ;  /* 0x0000000a060c7228 */ /* 0x000fe40000000000 */
[----:B------:R-:W-:Y:S02]  /*0220*/  VIADD R17, R11, 0xfff00000 ;  /* 0xfff000000b117836 */ /* 0x000fe40000000000 */
[----:B------:R-:W-:-:S04]  /*0230*/  IMAD.MOV.U32 R16, RZ, RZ, R10 ;  /* 0x000000ffff107224 */ /* 0x000fc800078e000a */
[----:B------:R-:W-:-:S08]  /*0240*/  DFMA R14, R12, -R12, R6 ;  /* 0x8000000c0c0e722b */ /* 0x000fd00000000006 */
[----:B------:R-:W-:Y:S01]  /*0250*/  DFMA R4, R14, R16, R12 ;  /* 0x000000100e04722b */ /* 0x000fe2000000000c */
[----:B01----:R-:W-:Y:S10]  /*0260*/  @!P0 BRA `(.L_x_1) ;  /* 0x0000000000108947 */ /* 0x003ff40003800000 */
[----:B------:R-:W-:-:S07]  /*0270*/  MOV R4, 0x290 ;  /* 0x0000029000047802 */ /* 0x000fce0000000f00 */
[----:B------:R-:W-:Y:S05]  /*0280*/  CALL.REL.NOINC `($__internal_0_$__cuda_sm20_dsqrt_rn_f64_mediumpath_v1) ;  /* 0x0000000c006c7944 */ /* 0x000fea0003c00000 */
[----:B------:R-:W-:Y:S01]  /*0290*/  IMAD.MOV.U32 R4, RZ, RZ, R8 ;  /* 0x000000ffff047224 */ /* 0x000fe200078e0008 */
[----:B------:R-:W-:-:S07]  /*02a0*/  MOV R5, R9 ;  /* 0x0000000900057202 */ /* 0x000fce0000000f00 */
.L_x_1:
[----:B------:R-:W-:Y:S05]  /*02b0*/  BSYNC.RECONVERGENT B0 ;  /* 0x0000000000007941 */ /* 0x000fea0003800200 */
.L_x_0:
[----:B------:R-:W0:Y:S01]  /*02c0*/  F2I.F64.TRUNC R4, R4 ;  /* 0x0000000400047311 */ /* 0x000e22000030d100 */
[----:B------:R-:W1:Y:S01]  /*02d0*/  LDCU.64 UR4, c[0x0][0x3a0] ;  /* 0x00007400ff0477ac */ /* 0x000e620008000a00 */
[----:B------:R-:W-:Y:S01]  /*02e0*/  IADD3 R20, P2, PT, RZ, RZ, RZ ;  /* 0x000000ffff147210 */ /* 0x000fe20007f5e0ff */
[----:B------:R-:W2:Y:S01]  /*02f0*/  LDCU.128 UR8, c[0x0][0x380] ;  /* 0x00007000ff0877ac */ /* 0x000ea20008000c00 */
[----:B0-----:R-:W-:Y:S01]  /*0300*/  VIADD R6, R4, 0xffffffff ;  /* 0xffffffff04067836 */ /* 0x001fe20000000000 */
[----:B-1----:R-:W-:-:S04]  /*0310*/  UIADD3 UR4, UP0, UPT, UR4, -0x1, URZ ;  /* 0xffffffff04047890 */ /* 0x002fc8000ff1e0ff */
[----:B------:R-:W-:-:S04]  /*0320*/  LEA.HI R6, R6, R6, RZ, 0x1 ;  /* 0x0000000606067211 */ /* 0x000fc800078f08ff */
[----:B------:R-:W-:-:S04]  /*0330*/  SHF.R.S32.HI R6, RZ, 0x1, R6 ;  /* 0x00000001ff067819 */ /* 0x000fc80000011406 */
[----:B------:R-:W-:-:S05]  /*0340*/  I2FP.F32.S32 R7, R6 ;  /* 0x0000000600077245 */ /* 0x000fca0000201400 */
[----:B------:R-:W-:-:S06]  /*0350*/  FADD R7, R0, -R7 ;  /* 0x8000000700077221 */ /* 0x000fcc0000000000 */
[----:B------:R-:W0:Y:S02]  /*0360*/  F2I.S64.TRUNC R6, R7 ;  /* 0x0000000700067311 */ /* 0x000e24000020d900 */
[-C--:B0-----:R-:W-:Y:S01]  /*0370*/  IMAD R11, R7, R6.reuse, RZ ;  /* 0x00000006070b7224 */ /* 0x081fe200078e02ff */
[--C-:B------:R-:W-:Y:S01]  /*0380*/  SHF.R.S64 R16, RZ, 0x1e, R6.reuse ;  /* 0x0000001eff107819 */ /* 0x100fe20000001006 */
[----:B------:R-:W-:-:S03]  /*0390*/  IMAD.WIDE.U32 R8, R6, R6, R6 ;  /* 0x0000000606087225 */ /* 0x000fc600078e0006 */
[----:B--2---:R-:W-:Y:S01]  /*03a0*/  IADD3 R18, P4, PT, R16, UR10, RZ ;  /* 0x0000000a10127c10 */ /* 0x004fe2000ff9e0ff */
[----:B------:R-:W-:-:S04]  /*03b0*/  IMAD R11, R6, R7, R11 ;  /* 0x00000007060b7224 */ /* 0x000fc800078e020b */
[----:B------:R-:W-:Y:S01]  /*03c0*/  IMAD.IADD R9, R9, 0x1, R11 ;  /* 0x0000000109097824 */ /* 0x000fe200078e020b */
[----:B------:R-:W-:-:S04]  /*03d0*/  IADD3 R11, P1, PT, RZ, -R6, RZ ;  /* 0x80000006ff0b7210 */ /* 0x000fc80007f3e0ff */
[----:B------:R-:W-:Y:S01]  /*03e0*/  LEA.HI R5, P0, R9, R8, RZ, 0x1 ;  /* 0x0000000809057211 */ /* 0x000fe200078108ff */
[----:B------:R-:W-:Y:S01]  /*03f0*/  IMAD.WIDE.U32 R14, R11, UR4, R2 ;  /* 0x000000040b0e7c25 */ /* 0x000fe2000f8e0002 */
[----:B------:R-:W-:-:S03]  /*0400*/  SHF.R.S32.HI R8, RZ, 0x1e, R6 ;  /* 0x0000001eff087819 */ /* 0x000fc60000011406 */
[----:B------:R-:W-:Y:S01]  /*0410*/  IMAD.X R0, RZ, RZ, R9, P0 ;  /* 0x000000ffff007224 */ /* 0x000fe200000e0609 */
[----:B------:R-:W-:-:S04]  /*0420*/  IADD3.X R19, PT, PT, R8, UR11, RZ, P4, !PT ;  /* 0x0000000b08137c10 */ /* 0x000fc8000a7fe4ff */
[----:B------:R-:W-:-:S04]  /*0430*/  SHF.R.S64 R5, R5, 0x1, R0 ;  /* 0x0000000105057819 */ /* 0x000fc80000001000 */
[----:B------:R-:W-:-:S04]  /*0440*/  IADD3 R12, P0, PT, R5, R14, RZ ;  /* 0x0000000e050c7210 */ /* 0x000fc80007f1e0ff */
[----:B------:R-:W-:Y:S02]  /*0450*/  IADD3.X R5, PT, PT, R12, 0x1, RZ, P2, !PT ;  /* 0x000000010c057810 */ /* 0x000fe400017fe4ff */
[----:B------:R-:W-:Y:S02]  /*0460*/  IADD3 R16, P2, PT, R16, UR8, RZ ;  /* 0x0000000810107c10 */ /* 0x000fe4000ff5e0ff */
[--C-:B------:R-:W-:Y:S02]  /*0470*/  SHF.R.S64 R20, R20, 0x1e, R5.reuse ;  /* 0x0000001e14147819 */ /* 0x100fe40000001005 */
[----:B------:R-:W-:Y:S02]  /*0480*/  SHF.R.S32.HI R4, RZ, 0x1e, R5 ;  /* 0x0000001eff047819 */ /* 0x000fe40000011405 */
[C---:B------:R-:W-:Y:S02]  /*0490*/  IADD3 R22, P3, PT, R20.reuse, UR10, RZ ;  /* 0x0000000a14167c10 */ /* 0x040fe4000ff7e0ff */
[----:B------:R-:W-:-:S02]  /*04a0*/  IADD3 R20, P4, PT, R20, UR8, RZ ;  /* 0x0000000814147c10 */ /* 0x000fc4000ff9e0ff */
[----:B------:R-:W-:Y:S02]  /*04b0*/  IADD3.X R23, PT, PT, R4, UR11, RZ, P3, !PT ;  /* 0x0000000b04177c10 */ /* 0x000fe40009ffe4ff */
[----:B------:R-:W-:Y:S02]  /*04c0*/  IADD3.X R17, PT, PT, R8, UR9, RZ, P2, !PT ;  /* 0x0000000908117c10 */ /* 0x000fe400097fe4ff */
[----:B------:R-:W-:Y:S01]  /*04d0*/  IADD3.X R21, PT, PT, R4, UR9, RZ, P4, !PT ;  /* 0x0000000904157c10 */ /* 0x000fe2000a7fe4ff */
[----:B------:R-:W2:Y:S04]  /*04e0*/  LDG.E R8, desc[UR6][R18.64] ;  /* 0x0000000612087981 */ /* 0x000ea8000c1e1900 */
[----:B------:R-:W2:Y:S04]  /*04f0*/  LDG.E R5, desc[UR6][R22.64] ;  /* 0x0000000616057981 */ /* 0x000ea8000c1e1900 */
[----:B------:R-:W3:Y:S04]  /*0500*/  LDG.E R9, desc[UR6][R16.64] ;  /* 0x0000000610097981 */ /* 0x000ee8000c1e1900 */
[----:B------:R-:W3:Y:S01]  /*0510*/  LDG.E R4, desc[UR6][R20.64] ;  /* 0x0000000614047981 */ /* 0x000ee2000c1e1900 */
[----:B------:R-:W-:Y:S01]  /*0520*/  IADD3.X R14, PT, PT, RZ, ~R7, RZ, P1, !PT ;  /* 0x80000007ff0e7210 */ /* 0x000fe20000ffe4ff */
[----:B------:R-:W-:Y:S01]  /*0530*/  UIADD3.X UR5, UPT, UPT, UR5, -0x1, URZ, UP0, !UPT ;  /* 0xffffffff05057890 */ /* 0x000fe200087fe4ff */
[----:B------:R-:W-:Y:S03]  /*0540*/  BSSY.RECONVERGENT B0, `(.L_x_2) ;  /* 0x000001a000007945 */ /* 0x000fe60003800200 */
[----:B------:R-:W-:-:S02]  /*0550*/  IMAD R14, R14, UR4, RZ ;  /* 0x000000040e0e7c24 */ /* 0x000fc4000f8e02ff */
[----:B--2---:R-:W-:-:S04]  /*0560*/  FADD R13, R8, -R5 ;  /* 0x80000005080d7221 */ /* 0x004fc80000000000 */
[----:B------:R-:W-:Y:S01]  /*0570*/  FMUL R13, R13, R13 ;  /* 0x0000000d0d0d7220 */ /* 0x000fe20000400000 */
[----:B---3--:R-:W-:-:S04]  /*0580*/  FADD R10, R9, -R4 ;  /* 0x80000004090a7221 */ /* 0x008fc80000000000 */
[----:B------:R-:W-:Y:S01]  /*0590*/  FFMA R24, R10, R10, R13 ;  /* 0x0000000a0a187223 */ /* 0x000fe2000000000d */
[----:B------:R-:W-:Y:S01]  /*05a0*/  IMAD R13, R11, UR5, R14 ;  /* 0x000000050b0d7c24 */ /* 0x000fe2000f8e020e */
[----:B------:R-:W-:Y:S02]  /*05b0*/  SHF.R.S32.HI R14, RZ, 0x1, R0 ;  /* 0x00000001ff0e7819 */ /* 0x000fe40000011400 */
[----:B------:R-:W-:Y:S01]  /*05c0*/  VIADD R10, R24, 0xf3000000 ;  /* 0xf3000000180a7836 */ /* 0x000fe20000000000 */
[----:B------:R0:W1:Y:S01]  /*05d0*/  MUFU.RSQ R19, R24 ;  /* 0x0000001800137308 */ /* 0x0000620000001400 */
[----:B------:R-:W-:-:S03]  /*05e0*/  IADD3.X R14, PT, PT, R14, R15, R13, P0, !PT ;  /* 0x0000000f0e0e7210 */ /* 0x000fc600007fe40d */
[----:B------:R-:W-:Y:S02]  /*05f0*/  ISETP.GT.U32.AND P1, PT, R10, 0x727fffff, PT ;  /* 0x727fffff0a00780c */ /* 0x000fe40003f24070 */
[----:B------:R-:W-:-:S05]  /*0600*/  IADD3 R10, P2, PT, R6, 0x1, RZ ;  /* 0x00000001060a7810 */ /* 0x000fca0007f5e0ff */
[----:B------:R-:W-:-:S06]  /*0610*/  IMAD.X R11, RZ, RZ, R7, P2 ;  /* 0x000000ffff0b7224 */ /* 0x000fcc00010e0607 */
[----:B01----:R-:W-:Y:S05]  /*0620*/  @!P1 BRA `(.L_x_3) ;  /* 0x00000000001c9947 */ /* 0x003fea0003800000 */
[----:B------:R-:W-:Y:S01]  /*0630*/  BSSY.RECONVERGENT B1, `(.L_x_4) ;  /* 0x0000004000017945 */ /* 0x000fe20003800200 */
[----:B------:R-:W-:Y:S01]  /*0640*/  IMAD.MOV.U32 R0, RZ, RZ, R24 ;  /* 0x000000ffff007224 */ /* 0x000fe200078e0018 */
[----:B------:R-:W-:-:S07]  /*0650*/  MOV R6, 0x670 ;  /* 0x0000067000067802 */ /* 0x000fce0000000f00 */
[----:B------:R-:W-:Y:S05]  /*0660*/  CALL.REL.NOINC `($__internal_2_$__cuda_sm20_sqrt_rn_f32_slowpath) ;  /* 0x0000001000347944 */ /* 0x000fea0003c00000 */
[----:B------:R-:W-:Y:S05]  /*0670*/  BSYNC.RECONVERGENT B1 ;  /* 0x0000000000017941 */ /* 0x000fea0003800200 */
.L_x_4:
[----:B------:R-:W-:Y:S01]  /*0680*/  MOV R13, R0 ;  /* 0x00000000000d7202 */ /* 0x000fe20000000f00 */
[----:B------:R-:W-:Y:S06]  /*0690*/  BRA `(.L_x_5) ;  /* 0x0000000000107947 */ /* 0x000fec0003800000 */
.L_x_3:
[----:B------:R-:W-:Y:S01]  /*06a0*/  FMUL.FTZ R13, R24, R19 ;  /* 0x00000013180d7220 */ /* 0x000fe20000410000 */
[----:B------:R-:W-:-:S03]  /*06b0*/  FMUL.FTZ R6, R19, 0.5 ;  /* 0x3f00000013067820 */ /* 0x000fc60000410000 */
[----:B------:R-:W-:-:S04]  /*06c0*/  FFMA R0, -R13, R13, R24 ;  /* 0x0000000d0d007223 */ /* 0x000fc80000000118 */
[----:B------:R-:W-:-:S07]  /*06d0*/  FFMA R13, R0, R6, R13 ;  /* 0x00000006000d7223 */ /* 0x000fce000000000d */
.L_x_5:
[----:B------:R-:W-:Y:S05]  /*06e0*/  BSYNC.RECONVERGENT B0 ;  /* 0x0000000000007941 */ /* 0x000fea0003800200 */
.L_x_2:
[----:B------:R-:W0:Y:S01]  /*06f0*/  LDCU UR4, c[0x0][0x3a4] ;  /* 0x00007480ff0477ac */ /* 0x000e220008000800 */
[----:B------:R-:W-:Y:S01]  /*0700*/  BSSY.RECONVERGENT B0, `(.L_x_6) ;  /* 0x000001d000007945 */ /* 0x000fe20003800200 */
[----:B------:R-:W1:Y:S01]  /*0710*/  LDCU.64 UR8, c[0x0][0x3a0] ;  /* 0x00007400ff0877ac */ /* 0x000e620008000a00 */
[----:B0-----:R-:W-:-:S04]  /*0720*/  LOP3.LUT R0, R11, UR4, RZ, 0xfc, !PT ;  /* 0x000000040b007c12 */ /* 0x001fc8000f8efcff */
[----:B------:R-:W-:-:S13]  /*0730*/  ISETP.NE.U32.AND P0, PT, R0, RZ, PT ;  /* 0x000000ff0000720c */ /* 0x000fda0003f05070 */
[----:B-1----:R-:W-:Y:S05]  /*0740*/  @P0 BRA `(.L_x_7) ;  /* 0x00000000004c0947 */ /* 0x002fea0003800000 */
[----:B------:R-:W0:Y:S02]  /*0750*/  LDCU UR4, c[0x0][0x3a0] ;  /* 0x00007400ff0477ac */ /* 0x000e240008000800 */
[----:B0-----:R-:W0:Y:S01]  /*0760*/  I2F.U32.RP R0, UR4 ;  /* 0x0000000400007d06 */ /* 0x001e220008209000 */
[----:B------:R-:W-:-:S07]  /*0770*/  ISETP.NE.U32.AND P1, PT, RZ, UR4, PT ;  /* 0x00000004ff007c0c */ /* 0x000fce000bf25070 */
[----:B0-----:R-:W0:Y:S02]  /*0780*/  MUFU.RCP R0, R0 ;  /* 0x0000000000007308 */ /* 0x001e240000001000 */
[----:B0-----:R-:W-:-:S06]  /*0790*/  VIADD R6, R0, 0xffffffe ;  /* 0x0ffffffe00067836 */ /* 0x001fcc0000000000 */
[----:B------:R0:W1:Y:S02]  /*07a0*/  F2I.FTZ.U32.TRUNC.NTZ R7, R6 ;  /* 0x0000000600077305 */ /* 0x000064000021f000 */
[----:B0-----:R-:W-:Y:S02]  /*07b0*/  IMAD.MOV.U32 R6, RZ, RZ, RZ ;  /* 0x000000ffff067224 */ /* 0x001fe400078e00ff */
[----:B-1----:R-:W-:-:S04]  /*07c0*/  IMAD.MOV R11, RZ, RZ, -R7 ;  /* 0x000000ffff0b7224 */ /* 0x002fc800078e0a07 */
[----:B------:R-:W-:-:S04]  /*07d0*/  IMAD R11, R11, UR4, RZ ;  /* 0x000000040b0b7c24 */ /* 0x000fc8000f8e02ff */
[----:B------:R-:W-:-:S06]  /*07e0*/  IMAD.HI.U32 R7, R7, R11, R6 ;  /* 0x0000000b07077227 */ /* 0x000fcc00078e0006 */
[----:B------:R-:W-:-:S05]  /*07f0*/  IMAD.HI.U32 R7, R7, R10, RZ ;  /* 0x0000000a07077227 */ /* 0x000fca00078e00ff */
[----:B------:R-:W-:-:S05]  /*0800*/  IADD3 R7, PT, PT, -R7, RZ, RZ ;  /* 0x000000ff07077210 */ /* 0x000fca0007ffe1ff */
[----:B------:R-:W-:-:S05]  /*0810*/  IMAD R0, R7, UR4, R10 ;  /* 0x0000000407007c24 */ /* 0x000fca000f8e020a */
[----:B------:R-:W-:-:S13]  /*0820*/  ISETP.GE.U32.AND P0, PT, R0, UR4, PT ;  /* 0x0000000400007c0c */ /* 0x000fda000bf06070 */
[----:B------:R-:W-:-:S05]  /*0830*/  @P0 VIADD R0, R0, -UR4 ;  /* 0x8000000400000c36 */ /* 0x000fca0008000000 */
[----:B------:R-:W-:-:S13]  /*0840*/  ISETP.GE.U32.AND P0, PT, R0, UR4, PT ;  /* 0x0000000400007c0c */ /* 0x000fda000bf06070 */
[----:B------:R-:W-:Y:S01]  /*0850*/  @P0 VIADD R0, R0, -UR4 ;  /* 0x8000000400000c36 */ /* 0x000fe20008000000 */
[----:B------:R-:W-:Y:S01]  /*0860*/  @!P1 LOP3.LUT R0, RZ, UR4, RZ, 0x33, !PT ;  /* 0x00000004ff009c12 */ /* 0x000fe2000f8e33ff */
[----:B------:R-:W-:Y:S06]  /*0870*/  BRA `(.L_x_8) ;  /* 0x0000000000147947 */ /* 0x000fec0003800000 */
.L_x_7:
[----:B------:R-:W-:Y:S01]  /*0880*/  IMAD.MOV.U32 R17, RZ, RZ, R10 ;  /* 0x000000ffff117224 */ /* 0x000fe200078e000a */
[----:B------:R-:W-:Y:S02]  /*0890*/  MOV R15, R11 ;  /* 0x0000000b000f7202 */ /* 0x000fe40000000f00 */
[----:B------:R-:W-:-:S07]  /*08a0*/  MOV R16, 0x8c0 ;  /* 0x000008c000107802 */ /* 0x000fce0000000f00 */
[----:B------:R-:W-:Y:S05]  /*08b0*/  CALL.REL.NOINC `($__internal_1_$__cuda_sm20_rem_s64) ;  /* 0x0000000800807944 */ /* 0x000fea0003c00000 */
[----:B------:R-:W-:-:S07]  /*08c0*/  IMAD.MOV.U32 R0, RZ, RZ, R6 ;  /* 0x000000ffff007224 */ /* 0x000fce00078e0006 */
.L_x_8:
[----:B------:R-:W-:Y:S05]  /*08d0*/  BSYNC.RECONVERGENT B0 ;  /* 0x0000000000007941 */ /* 0x000fea0003800200 */
.L_x_6:
[----:B------:R-:W0:Y:S01]  /*08e0*/  LDCU UR4, c[0x0][0x3a4] ;  /* 0x00007480ff0477ac */ /* 0x000e220008000800 */
[----:B------:R-:W-:Y:S01]  /*08f0*/  IADD3 R17, P0, PT, R12, 0x2, RZ ;  /* 0x000000020c117810 */ /* 0x000fe20007f1e0ff */
[----:B------:R-:W-:Y:S04]  /*0900*/  BSSY.RECONVERGENT B0, `(.L_x_9) ;  /* 0x000001a000007945 */ /* 0x000fe80003800200 */
[----:B------:R-:W-:-:S05]  /*0910*/  IMAD.X R15, RZ, RZ, R14, P0 ;  /* 0x000000ffff0f7224 */ /* 0x000fca00000e060e */
[----:B0-----:R-:W-:-:S04]  /*0920*/  LOP3.LUT R6, R15, UR4, RZ, 0xfc, !PT ;  /* 0x000000040f067c12 */ /* 0x001fc8000f8efcff */
[----:B------:R-:W-:-:S13]  /*0930*/  ISETP.NE.U32.AND P0, PT, R6, RZ, PT ;  /* 0x000000ff0600720c */ /* 0x000fda0003f05070 */
[----:B------:R-:W-:Y:S05]  /*0940*/  @P0 BRA `(.L_x_10) ;  /* 0x00000000004c0947 */ /* 0x000fea0003800000 */
[----:B------:R-:W0:Y:S01]  /*0950*/  LDCU UR4, c[0x0][0x3a0] ;  /* 0x00007400ff0477ac */ /* 0x000e220008000800 */
[----:B------:R-:W-:Y:S01]  /*0960*/  IMAD.MOV.U32 R6, RZ, RZ, RZ ;  /* 0x000000ffff067224 */ /* 0x000fe200078e00ff */
[----:B0-----:R-:W0:Y:S01]  /*0970*/  I2F.U32.RP R10, UR4 ;  /* 0x00000004000a7d06 */ /* 0x001e220008209000 */
[----:B------:R-:W-:-:S07]  /*0980*/  ISETP.NE.U32.AND P1, PT, RZ, UR4, PT ;  /* 0x00000004ff007c0c */ /* 0x000fce000bf25070 */
[----:B0-----:R-:W0:Y:S02]  /*0990*/  MUFU.RCP R10, R10 ;  /* 0x0000000a000a7308 */ /* 0x001e240000001000 */
[----:B0-----:R-:W-:-:S06]  /*09a0*/  IADD3 R7, PT, PT, R10, 0xffffffe, RZ ;  /* 0x0ffffffe0a077810 */ /* 0x001fcc0007ffe0ff */
[----:B------:R-:W0:Y:S02]  /*09b0*/  F2I.FTZ.U32.TRUNC.NTZ R7, R7 ;  /* 0x0000000700077305 */ /* 0x000e24000021f000 */
[----:B0-----:R-:W-:-:S04]  /*09c0*/  IMAD.MOV R11, RZ, RZ, -R7 ;  /* 0x000000ffff0b7224 */ /* 0x001fc800078e0a07 */
        /* <DEDUP_REMOVED lines=11> */
.L_x_10:
[----:B------:R-:W-:-:S07]  /*0a80*/  MOV R16, 0xaa0 ;  /* 0x00000aa000107802 */ /* 0x000fce0000000f00 */
[----:B------:R-:W-:Y:S05]  /*0a90*/  CALL.REL.NOINC `($__internal_1_$__cuda_sm20_rem_s64) ;  /* 0x0000000800087944 */ /* 0x000fea0003c00000 */
.L_x_11:
[----:B------:R-:W-:Y:S05]  /*0aa0*/  BSYNC.RECONVERGENT B0 ;  /* 0x0000000000007941 */ /* 0x000fea0003800200 */
.L_x_9:
[----:B------:R-:W0:Y:S01]  /*0ab0*/  LDCU.128 UR8, c[0x0][0x380] ;  /* 0x00007000ff0877ac */ /* 0x000e220008000c00 */
[----:B------:R-:W-:Y:S02]  /*0ac0*/  SHF.R.S64 R16, RZ, 0x1e, R0 ;  /* 0x0000001eff107819 */ /* 0x000fe40000001000 */
[----:B------:R-:W-:Y:S02]  /*0ad0*/  SHF.R.S64 R18, RZ, 0x1e, R6 ;  /* 0x0000001eff127819 */ /* 0x000fe40000001006 */
[----:B------:R-:W-:Y:S02]  /*0ae0*/  SHF.R.S32.HI R10, RZ, 0x1e, R0 ;  /* 0x0000001eff0a7819 */ /* 0x000fe40000011400 */
[----:B------:R-:W-:Y:S02]  /*0af0*/  SHF.R.S32.HI R0, RZ, 0x1e, R6 ;  /* 0x0000001eff007819 */ /* 0x000fe40000011406 */
[----:B0-----:R-:W-:Y:S02]  /*0b00*/  IADD3 R14, P2, PT, R16, UR10, RZ ;  /* 0x0000000a100e7c10 */ /* 0x001fe4000ff5e0ff */
[----:B------:R-:W-:-:S02]  /*0b10*/  IADD3 R6, P3, PT, R18, UR10, RZ ;  /* 0x0000000a12067c10 */ /* 0x000fc4000ff7e0ff */
[----:B------:R-:W-:Y:S02]  /*0b20*/  IADD3.X R15, PT, PT, R10, UR11, RZ, P2, !PT ;  /* 0x0000000b0a0f7c10 */ /* 0x000fe400097fe4ff */
[----:B------:R-:W-:Y:S02]  /*0b30*/  IADD3 R16, P0, PT, R16, UR8, RZ ;  /* 0x0000000810107c10 */ /* 0x000fe4000ff1e0ff */
[----:B------:R-:W-:Y:S02]  /*0b40*/  IADD3 R18, P1, PT, R18, UR8, RZ ;  /* 0x0000000812127c10 */ /* 0x000fe4000ff3e0ff */
[----:B------:R-:W-:Y:S01]  /*0b50*/  IADD3.X R7, PT, PT, R0, UR11, RZ, P3, !PT ;  /* 0x0000000b00077c10 */ /* 0x000fe20009ffe4ff */
[----:B------:R-:W2:Y:S01]  /*0b60*/  LDG.E R15, desc[UR6][R14.64] ;  /* 0x000000060e0f7981 */ /* 0x000ea2000c1e1900 */
[----:B------:R-:W-:Y:S02]  /*0b70*/  IADD3.X R17, PT, PT, R10, UR9, RZ, P0, !PT ;  /* 0x000000090a117c10 */ /* 0x000fe400087fe4ff */
[----:B------:R-:W-:Y:S01]  /*0b80*/  IADD3.X R19, PT, PT, R0, UR9, RZ, P1, !PT ;  /* 0x0000000900137c10 */ /* 0x000fe20008ffe4ff */
[----:B------:R-:W2:Y:S04]  /*0b90*/  LDG.E R10, desc[UR6][R6.64] ;  /* 0x00000006060a7981 */ /* 0x000ea8000c1e1900 */
[----:B------:R-:W3:Y:S04]  /*0ba0*/  LDG.E R12, desc[UR6][R16.64] ;  /* 0x00000006100c7981 */ /* 0x000ee8000c1e1900 */
[----:B------:R-:W3:Y:S01]  /*0bb0*/  LDG.E R11, desc[UR6][R18.64] ;  /* 0x00000006120b7981 */ /* 0x000ee2000c1e1900 */
[----:B------:R-:W-:Y:S01]  /*0bc0*/  BSSY.RECONVERGENT B0, `(.L_x_12) ;  /* 0x0000011000007945 */ /* 0x000fe20003800200 */
[----:B--2---:R-:W-:-:S04]  /*0bd0*/  FADD R20, R15, -R10 ;  /* 0x8000000a0f147221 */ /* 0x004fc80000000000 */
[----:B------:R-:W-:Y:S01]  /*0be0*/  FMUL R21, R20, R20 ;  /* 0x0000001414157220 */ /* 0x000fe20000400000 */
[----:B---3--:R-:W-:-:S04]  /*0bf0*/  FADD R0, R12, -R11 ;  /* 0x8000000b0c007221 */ /* 0x008fc80000000000 */
[----:B------:R-:W-:-:S05]  /*0c00*/  FFMA R21, R0, R0, R21 ;  /* 0x0000000000157223 */ /* 0x000fca0000000015 */
[----:B------:R-:W-:Y:S01]  /*0c10*/  IADD3 R0, PT, PT, R21, -0xd000000, RZ ;  /* 0xf300000015007810 */ /* 0x000fe20007ffe0ff */
[----:B------:R0:W1:Y:S03]  /*0c20*/  MUFU.RSQ R20, R21 ;  /* 0x0000001500147308 */ /* 0x0000660000001400 */
[----:B------:R-:W-:-:S13]  /*0c30*/  ISETP.GT.U32.AND P0, PT, R0, 0x727fffff, PT ;  /* 0x727fffff0000780c */ /* 0x000fda0003f04070 */
[----:B0-----:R-:W-:Y:S05]  /*0c40*/  @!P0 BRA `(.L_x_13) ;  /* 0x0000000000108947 */ /* 0x001fea0003800000 */
[----:B------:R-:W-:Y:S01]  /*0c50*/  IMAD.MOV.U32 R0, RZ, RZ, R21 ;  /* 0x000000ffff007224 */ /* 0x000fe200078e0015 */
[----:B------:R-:W-:-:S07]  /*0c60*/  MOV R6, 0xc80 ;  /* 0x00000c8000067802 */ /* 0x000fce0000000f00 */
[----:B-1----:R-:W-:Y:S05]  /*0c70*/  CALL.REL.NOINC `($__internal_2_$__cuda_sm20_sqrt_rn_f32_slowpath) ;  /* 0x0000000800b07944 */ /* 0x002fea0003c00000 */
[----:B------:R-:W-:Y:S05]  /*0c80*/  BRA `(.L_x_14) ;  /* 0x0000000000107947 */ /* 0x000fea0003800000 */
.L_x_13:
[----:B-1----:R-:W-:Y:S01]  /*0c90*/  FMUL.FTZ R0, R21, R20 ;  /* 0x0000001415007220 */ /* 0x002fe20000410000 */
[----:B------:R-:W-:-:S03]  /*0ca0*/  FMUL.FTZ R6, R20, 0.5 ;  /* 0x3f00000014067820 */ /* 0x000fc60000410000 */
[----:B------:R-:W-:-:S04]  /*0cb0*/  FFMA R7, -R0, R0, R21 ;  /* 0x0000000000077223 */ /* 0x000fc80000000115 */
[----:B------:R-:W-:-:S07]  /*0cc0*/  FFMA R0, R7, R6, R0 ;  /* 0x0000000607007223 */ /* 0x000fce0000000000 */
.L_x_14:
[----:B------:R-:W-:Y:S05]  /*0cd0*/  BSYNC.RECONVERGENT B0 ;  /* 0x0000000000007941 */ /* 0x000fea0003800200 */
.L_x_12:
[----:B------:R-:W-:Y:S01]  /*0ce0*/  FADD R8, R8, -R15 ;  /* 0x8000000f08087221 */ /* 0x000fe20000000000 */
[----:B------:R-:W-:Y:S01]  /*0cf0*/  FADD R9, R9, -R12 ;  /* 0x8000000c09097221 */ /* 0x000fe20000000000 */
[----:B------:R-:W-:Y:S02]  /*0d00*/  BSSY.RECONVERGENT B0, `(.L_x_15) ;  /* 0x0000010000007945 */ /* 0x000fe40003800200 */
[----:B------:R-:W-:-:S04]  /*0d10*/  FMUL R8, R8, R8 ;  /* 0x0000000808087220 */ /* 0x000fc80000400000 */
[----:B------:R-:W-:Y:S02]  /*0d20*/  FFMA R7, R9, R9, R8 ;  /* 0x0000000909077223 */ /* 0x000fe40000000008 */
[----:B------:R0:W1:Y:S02]  /*0d30*/  F2I.S64.TRUNC R8, R0 ;  /* 0x0000000000087311 */ /* 0x000064000020d900 */
[----:B------:R-:W-:-:S05]  /*0d40*/  VIADD R6, R7, 0xf3000000 ;  /* 0xf300000007067836 */ /* 0x000fca0000000000 */
[----:B------:R-:W-:Y:S01]  /*0d50*/  ISETP.GT.U32.AND P0, PT, R6, 0x727fffff, PT ;  /* 0x727fffff0600780c */ /* 0x000fe20003f04070 */
[----:B------:R0:W2:-:S12]  /*0d60*/  MUFU.RSQ R12, R7 ;  /* 0x00000007000c7308 */ /* 0x0000980000001400 */
[----:B01----:R-:W-:Y:S05]  /*0d70*/  @!P0 BRA `(.L_x_16) ;  /* 0x0000000000108947 */ /* 0x003fea0003800000 */
[----:B------:R-:W-:Y:S02]  /*0d80*/  MOV R0, R7 ;  /* 0x0000000700007202 */ /* 0x000fe40000000f00 */
[----:B------:R-:W-:-:S07]  /*0d90*/  MOV R6, 0xdb0 ;  /* 0x00000db000067802 */ /* 0x000fce0000000f00 */
[----:B--2---:R-:W-:Y:S05]  /*0da0*/  CALL.REL.NOINC `($__internal_2_$__cuda_sm20_sqrt_rn_f32_slowpath) ;  /* 0x0000000800647944 */ /* 0x004fea0003c00000 */
[----:B------:R-:W-:Y:S05]  /*0db0*/  BRA `(.L_x_17) ;  /* 0x0000000000107947 */ /* 0x000fea0003800000 */
.L_x_16:
[----:B--2---:R-:W-:Y:S01]  /*0dc0*/  FMUL.FTZ R0, R7, R12 ;  /* 0x0000000c07007220 */ /* 0x004fe20000410000 */
[----:B------:R-:W-:-:S03]  /*0dd0*/  FMUL.FTZ R6, R12, 0.5 ;  /* 0x3f0000000c067820 */ /* 0x000fc60000410000 */
[----:B------:R-:W-:-:S04]  /*0de0*/  FFMA R7, -R0, R0, R7 ;  /* 0x0000000000077223 */ /* 0x000fc80000000107 */
[----:B------:R-:W-:-:S07]  /*0df0*/  FFMA R0, R7, R6, R0 ;  /* 0x0000000607007223 */ /* 0x000fce0000000000 */
.L_x_17:
[----:B------:R-:W-:Y:S05]  /*0e00*/  BSYNC.RECONVERGENT B0 ;  /* 0x0000000000007941 */ /* 0x000fea0003800200 */
.L_x_15:
        /* <DEDUP_REMOVED lines=10> */
[----:B------:R-:W-:Y:S01]  /*0eb0*/  IMAD.MOV.U32 R0, RZ, RZ, R7 ;  /* 0x000000ffff007224 */ /* 0x000fe200078e0007 */
[----:B------:R-:W-:-:S07]  /*0ec0*/  MOV R6, 0xee0 ;  /* 0x00000ee000067802 */ /* 0x000fce0000000f00 */
[----:B--2---:R-:W-:Y:S05]  /*0ed0*/  CALL.REL.NOINC `($__internal_2_$__cuda_sm20_sqrt_rn_f32_slowpath) ;  /* 0x0000000800187944 */ /* 0x004fea0003c00000 */
[----:B------:R-:W-:Y:S01]  /*0ee0*/  MOV R6, R0 ;  /* 0x0000000000067202 */ /* 0x000fe20000000f00 */
[----:B------:R-:W-:Y:S06]  /*0ef0*/  BRA `(.L_x_20) ;  /* 0x0000000000107947 */ /* 0x000fec0003800000 */
.L_x_19:
[----:B--2---:R-:W-:Y:S01]  /*0f00*/  FMUL.FTZ R6, R7, R10 ;  /* 0x0000000a07067220 */ /* 0x004fe20000410000 */
[----:B------:R-:W-:-:S03]  /*0f10*/  FMUL.FTZ R0, R10, 0.5 ;  /* 0x3f0000000a007820 */ /* 0x000fc60000410000 */
[----:B------:R-:W-:-:S04]  /*0f20*/  FFMA R7, -R6, R6, R7 ;  /* 0x0000000606077223 */ /* 0x000fc80000000107 */
[----:B------:R-:W-:-:S07]  /*0f30*/  FFMA R6, R7, R0, R6 ;  /* 0x0000000007067223 */ /* 0x000fce0000000006 */
.L_x_20:
[----:B------:R-:W-:Y:S05]  /*0f40*/  BSYNC.RECONVERGENT B0 ;  /* 0x0000000000007941 */ /* 0x000fea0003800200 */
.L_x_18:
[----:B------:R-:W0:Y:S01]  /*0f50*/  F2I.S64.TRUNC R6, R6 ;  /* 0x0000000600067311 */ /* 0x000e22000020d900 */
[----:B------:R-:W1:Y:S07]  /*0f60*/  LDCU UR4, c[0x0][0x390] ;  /* 0x00007200ff0477ac */ /* 0x000e6e0008000800 */
[----:B------:R-:W2:Y:S01]  /*0f70*/  F2I.S64.TRUNC R10, R13 ;  /* 0x0000000d000a7311 */ /* 0x000ea2000020d900 */
[----:B0-----:R-:W-:-:S05]  /*0f80*/  IADD3 R15, P0, PT, R4, R6, RZ ;  /* 0x00000006040f7210 */ /* 0x001fca0007f1e0ff */
[----:B------:R-:W-:Y:S01]  /*0f90*/  IMAD.X R5, R5, 0x1, R7, P0 ;  /* 0x0000000105057824 */ /* 0x000fe200000e0607 */
[----:B--2---:R-:W-:-:S04]  /*0fa0*/  IADD3 R0, P0, P1, -R15, R8, R10 ;  /* 0x000000080f007210 */ /* 0x004fc8000791e10a */
[----:B------:R-:W-:Y:S01]  /*0fb0*/  IADD3.X R8, PT, PT, ~R5, R9, R11, P0, P1 ;  /* 0x0000000905087210 */ /* 0x000fe200007e250b */
[C---:B-1----:R-:W-:Y:S01]  /*0fc0*/  VIADD R7, R0.reuse, UR4 ;  /* 0x0000000400077c36 */ /* 0x042fe20008000000 */
[----:B------:R-:W-:-:S04]  /*0fd0*/  ISETP.GT.U32.AND P0, PT, R0, -0x1, PT ;  /* 0xffffffff0000780c */ /* 0x000fc80003f04070 */
[----:B------:R-:W-:-:S13]  /*0fe0*/  ISETP.GT.AND.EX P0, PT, R8, -0x1, PT, P0 ;  /* 0xffffffff0800780c */ /* 0x000fda0003f04300 */
[----:B------:R-:W-:Y:S05]  /*0ff0*/  @P0 EXIT ;  /* 0x000000000000094d */ /* 0x000fea0003800000 */
[----:B------:R-:W0:Y:S01]  /*1000*/  LDC.64 R4, c[0x0][0x398] ;  /* 0x0000e600ff047b82 */ /* 0x000e220000000a00 */
[----:B------:R-:W-:-:S05]  /*1010*/  LOP3.LUT R3, R7, R3, RZ, 0xfc, !PT ;  /* 0x0000000307037212 */ /* 0x000fca00078efcff */
[----:B0-----:R-:W-:Y:S01]  /*1020*/  REDG.E.MIN.64.STRONG.GPU desc[UR6][R4.64], R2 ;  /* 0x000000020400798e */ /* 0x001fe2000c92e506 */
[----:B------:R-:W-:Y:S05]  /*1030*/  EXIT ;  /* 0x000000000000794d */ /* 0x000fea0003800000 */
        .weak           $__internal_0_$__cuda_sm20_dsqrt_rn_f64_mediumpath_v1
        .type           $__internal_0_$__cuda_sm20_dsqrt_rn_f64_mediumpath_v1,@function
        .size           $__internal_0_$__cuda_sm20_dsqrt_rn_f64_mediumpath_v1,($__internal_1_$__cuda_sm20_rem_s64 - $__internal_0_$__cuda_sm20_dsqrt_rn_f64_mediumpath_v1)
$__internal_0_$__cuda_sm20_dsqrt_rn_f64_mediumpath_v1:
[----:B------:R-:W-:Y:S01]  /*1040*/  ISETP.GE.U32.AND P0, PT, R8, -0x3400000, PT ;  /* 0xfcc000000800780c */ /* 0x000fe20003f06070 */
[----:B------:R-:W-:Y:S01]  /*1050*/  BSSY.RECONVERGENT B1, `(.L_x_21) ;  /* 0x0000024000017945 */ /* 0x000fe20003800200 */
[----:B------:R-:W-:-:S11]  /*1060*/  MOV R11, R17 ;  /* 0x00000011000b7202 */ /* 0x000fd60000000f00 */
[----:B------:R-:W-:Y:S05]  /*1070*/  @!P0 BRA `(.L_x_22) ;  /* 0x0000000000208947 */ /* 0x000fea0003800000 */
[----:B------:R-:W-:-:S10]  /*1080*/  DFMA.RM R10, R14, R10, R12 ;  /* 0x0000000a0e0a722b */ /* 0x000fd4000000400c */
[----:B------:R-:W-:-:S05]  /*1090*/  IADD3 R8, P0, PT, R10, 0x1, RZ ;  /* 0x000000010a087810 */ /* 0x000fca0007f1e0ff */
[----:B------:R-:W-:-:S06]  /*10a0*/  IMAD.X R9, RZ, RZ, R11, P0 ;  /* 0x000000ffff097224 */ /* 0x000fcc00000e060b */
[----:B------:R-:W-:-:S08]  /*10b0*/  DFMA.RP R6, -R10, R8, R6 ;  /* 0x000000080a06722b */ /* 0x000fd00000008106 */
[----:B------:R-:W-:-:S06]  /*10c0*/  DSETP.GT.AND P0, PT, R6, RZ, PT ;  /* 0x000000ff0600722a */ /* 0x000fcc0003f04000 */
[----:B------:R-:W-:Y:S02]  /*10d0*/  FSEL R8, R8, R10, P0 ;  /* 0x0000000a08087208 */ /* 0x000fe40000000000 */
[----:B------:R-:W-:Y:S01]  /*10e0*/  FSEL R9, R9, R11, P0 ;  /* 0x0000000b09097208 */ /* 0x000fe20000000000 */
[----:B------:R-:W-:Y:S06]  /*10f0*/  BRA `(.L_x_23) ;  /* 0x0000000000647947 */ /* 0x000fec0003800000 */
.L_x_22:
[----:B------:R-:W-:-:S14]  /*1100*/  DSETP.NE.AND P0, PT, R6, RZ, PT ;  /* 0x000000ff0600722a */ /* 0x000fdc0003f05000 */
[----:B------:R-:W-:Y:S05]  /*1110*/  @!P0 BRA `(.L_x_24) ;  /* 0x0000000000588947 */ /* 0x000fea0003800000 */
[----:B------:R-:W-:-:S13]  /*1120*/  ISETP.GE.AND P0, PT, R7, RZ, PT ;  /* 0x000000ff0700720c */ /* 0x000fda0003f06270 */
[----:B------:R-:W-:Y:S01]  /*1130*/  @!P0 IMAD.MOV.U32 R8, RZ, RZ, 0x0 ;  /* 0x00000000ff088424 */ /* 0x000fe200078e00ff */
[----:B------:R-:W-:Y:S01]  /*1140*/  @!P0 MOV R9, 0xfff80000 ;  /* 0xfff8000000098802 */ /* 0x000fe20000000f00 */
[----:B------:R-:W-:Y:S06]  /*1150*/  @!P0 BRA `(.L_x_23) ;  /* 0x00000000004c8947 */ /* 0x000fec0003800000 */
[----:B------:R-:W-:-:S13]  /*1160*/  ISETP.GT.AND P0, PT, R7, 0x7fefffff, PT ;  /* 0x7fefffff0700780c */ /* 0x000fda0003f04270 */
[----:B------:R-:W-:Y:S05]  /*1170*/  @P0 BRA `(.L_x_24) ;  /* 0x0000000000400947 */ /* 0x000fea0003800000 */
[----:B------:R-:W-:Y:S01]  /*1180*/  DMUL R6, R6, 8.11296384146066816958e+31 ;  /* 0x4690000006067828 */ /* 0x000fe20000000000 */
[----:B------:R-:W-:Y:S01]  /*1190*/  IMAD.MOV.U32 R8, RZ, RZ, RZ ;  /* 0x000000ffff087224 */ /* 0x000fe200078e00ff */
[----:B------:R-:W-:Y:S01]  /*11a0*/  MOV R13, 0x3fd80000 ;  /* 0x3fd80000000d7802 */ /* 0x000fe20000000f00 */
[----:B------:R-:W-:-:S03]  /*11b0*/  IMAD.MOV.U32 R12, RZ, RZ, 0x0 ;  /* 0x00000000ff0c7424 */ /* 0x000fc600078e00ff */
[----:B------:R-:W0:Y:S02]  /*11c0*/  MUFU.RSQ64H R9, R7 ;  /* 0x0000000700097308 */ /* 0x000e240000001c00 */
[----:B0-----:R-:W-:-:S08]  /*11d0*/  DMUL R10, R8, R8 ;  /* 0x00000008080a7228 */ /* 0x001fd00000000000 */
[----:B------:R-:W-:-:S08]  /*11e0*/  DFMA R10, R6, -R10, 1 ;  /* 0x3ff00000060a742b */ /* 0x000fd0000000080a */
[----:B------:R-:W-:Y:S02]  /*11f0*/  DFMA R12, R10, R12, 0.5 ;  /* 0x3fe000000a0c742b */ /* 0x000fe4000000000c */
[----:B------:R-:W-:-:S08]  /*1200*/  DMUL R10, R8, R10 ;  /* 0x0000000a080a7228 */ /* 0x000fd00000000000 */
[----:B------:R-:W-:-:S08]  /*1210*/  DFMA R10, R12, R10, R8 ;  /* 0x0000000a0c0a722b */ /* 0x000fd00000000008 */
[----:B------:R-:W-:Y:S02]  /*1220*/  DMUL R8, R6, R10 ;  /* 0x0000000a06087228 */ /* 0x000fe40000000000 */
[----:B------:R-:W-:-:S06]  /*1230*/  VIADD R11, R11, 0xfff00000 ;  /* 0xfff000000b0b7836 */ /* 0x000fcc0000000000 */
[----:B------:R-:W-:-:S08]  /*1240*/  DFMA R12, R8, -R8, R6 ;  /* 0x80000008080c722b */ /* 0x000fd00000000006 */
[----:B------:R-:W-:-:S10]  /*1250*/  DFMA R8, R10, R12, R8 ;  /* 0x0000000c0a08722b */ /* 0x000fd40000000008 */
[----:B------:R-:W-:Y:S01]  /*1260*/  VIADD R9, R9, 0xfcb00000 ;  /* 0xfcb0000009097836 */ /* 0x000fe20000000000 */
[----:B------:R-:W-:Y:S06]  /*1270*/  BRA `(.L_x_23) ;  /* 0x0000000000047947 */ /* 0x000fec0003800000 */
.L_x_24:
[----:B------:R-:W-:-:S11]  /*1280*/  DADD R8, R6, R6 ;  /* 0x0000000006087229 */ /* 0x000fd60000000006 */
.L_x_23:
[----:B------:R-:W-:Y:S05]  /*1290*/  BSYNC.RECONVERGENT B1 ;  /* 0x0000000000017941 */ /* 0x000fea0003800200 */
.L_x_21:
[----:B------:R-:W-:-:S04]  /*12a0*/  MOV R5, 0x0 ;  /* 0x0000000000057802 */ /* 0x000fc80000000f00 */
[----:B------:R-:W-:Y:S05]  /*12b0*/  RET.REL.NODEC R4 `(_Z7tsp_tpnPfS_lPyll) ;  /* 0xffffffec04507950 */ /* 0x000fea0003c3ffff */
        .weak           $__internal_1_$__cuda_sm20_rem_s64
        .type           $__internal_1_$__cuda_sm20_rem_s64,@function
        .size           $__internal_1_$__cuda_sm20_rem_s64,($__internal_2_$__cuda_sm20_sqrt_rn_f32_slowpath - $__internal_1_$__cuda_sm20_rem_s64)
$__internal_1_$__cuda_sm20_rem_s64:
[----:B------:R-:W-:Y:S02]  /*12c0*/  UIADD3 UR4, UP1, UPT, URZ, -UR8, URZ ;  /* 0x80000008ff047290 */ /* 0x000fe4000ff3e0ff */
[----:B------:R-:W-:Y:S02]  /*12d0*/  UISETP.GE.AND UP0, UPT, UR9, URZ, UPT ;  /* 0x000000ff0900728c */ /* 0x000fe4000bf06270 */
[----:B------:R-:W-:Y:S02]  /*12e0*/  UIADD3.X UR5, UPT, UPT, URZ, ~UR9, URZ, UP1, !UPT ;  /* 0x80000009ff057290 */ /* 0x000fe40008ffe4ff */
[----:B------:R-:W-:Y:S02]  /*12f0*/  USEL UR4, UR4, UR8, !UP0 ;  /* 0x0000000804047287 */ /* 0x000fe4000c000000 */
[----:B------:R-:W-:-:S09]  /*1300*/  USEL UR5, UR5, UR9, !UP0 ;  /* 0x0000000905057287 */ /* 0x000fd2000c000000 */
[----:B------:R-:W0:Y:S08]  /*1310*/  I2F.U64.RP R18, UR4 ;  /* 0x0000000400127d12 */ /* 0x000e300008309000 */
[----:B0-----:R-:W0:Y:S02]  /*1320*/  MUFU.RCP R18, R18 ;  /* 0x0000001200127308 */ /* 0x001e240000001000 */
[----:B0-----:R-:W-:-:S06]  /*1330*/  VIADD R10, R18, 0x1ffffffe ;  /* 0x1ffffffe120a7836 */ /* 0x001fcc0000000000 */
[----:B------:R-:W0:Y:S02]  /*1340*/  F2I.U64.TRUNC R10, R10 ;  /* 0x0000000a000a7311 */ /* 0x000e24000020d800 */
[----:B0-----:R-:W-:-:S04]  /*1350*/  IMAD.WIDE.U32 R6, R10, UR4, RZ ;  /* 0x000000040a067c25 */ /* 0x001fc8000f8e00ff */
[----:B------:R-:W-:Y:S01]  /*1360*/  IMAD R7, R10, UR5, R7 ;  /* 0x000000050a077c24 */ /* 0x000fe2000f8e0207 */
[----:B------:R-:W-:-:S03]  /*1370*/  IADD3 R19, P0, PT, RZ, -R6, RZ ;  /* 0x80000006ff137210 */ /* 0x000fc60007f1e0ff */
[----:B------:R-:W-:Y:S02]  /*1380*/  IMAD R7, R11, UR4, R7 ;  /* 0x000000040b077c24 */ /* 0x000fe4000f8e0207 */
[----:B------:R-:W-:-:S04]  /*1390*/  IMAD.HI.U32 R6, R10, R19, RZ ;  /* 0x000000130a067227 */ /* 0x000fc800078e00ff */
[----:B------:R-:W-:Y:S01]  /*13a0*/  IMAD.X R21, RZ, RZ, ~R7, P0 ;  /* 0x000000ffff157224 */ /* 0x000fe200000e0e07 */
[----:B------:R-:W-:-:S03]  /*13b0*/  MOV R7, R10 ;  /* 0x0000000a00077202 */ /* 0x000fc60000000f00 */
[-C--:B------:R-:W-:Y:S02]  /*13c0*/  IMAD R23, R11, R21.reuse, RZ ;  /* 0x000000150b177224 */ /* 0x080fe400078e02ff */
[----:B------:R-:W-:-:S04]  /*13d0*/  IMAD.WIDE.U32 R6, P0, R10, R21, R6 ;  /* 0x000000150a067225 */ /* 0x000fc80007800006 */
[----:B------:R-:W-:-:S04]  /*13e0*/  IMAD.HI.U32 R6, P1, R11, R19, R6 ;  /* 0x000000130b067227 */ /* 0x000fc80007820006 */
[----:B------:R-:W-:Y:S01]  /*13f0*/  IMAD.HI.U32 R19, R11, R21, RZ ;  /* 0x000000150b137227 */ /* 0x000fe200078e00ff */
[----:B------:R-:W-:-:S03]  /*1400*/  IADD3 R7, P2, PT, R23, R6, RZ ;  /* 0x0000000617077210 */ /* 0x000fc60007f5e0ff */
[----:B------:R-:W-:Y:S02]  /*1410*/  IMAD.X R19, R19, 0x1, R11, P0 ;  /* 0x0000000113137824 */ /* 0x000fe400000e060b */
[----:B------:R-:W-:-:S03]  /*1420*/  IMAD.WIDE.U32 R10, R7, UR4, RZ ;  /* 0x00000004070a7c25 */ /* 0x000fc6000f8e00ff */
[----:B------:R-:W-:Y:S01]  /*1430*/  IADD3.X R19, PT, PT, RZ, RZ, R19, P2, P1 ;  /* 0x000000ffff137210 */ /* 0x000fe200017e2413 */
[----:B------:R-:W-:Y:S01]  /*1440*/  IMAD R6, R7, UR5, R11 ;  /* 0x0000000507067c24 */ /* 0x000fe2000f8e020b */
[----:B------:R-:W-:Y:S02]  /*1450*/  IADD3 R11, P0, PT, RZ, -R10, RZ ;  /* 0x8000000aff0b7210 */ /* 0x000fe40007f1e0ff */
[----:B------:R-:W-:Y:S01]  /*1460*/  ISETP.GE.AND P1, PT, R15, RZ, PT ;  /* 0x000000ff0f00720c */ /* 0x000fe20003f26270 */
[----:B------:R-:W-:Y:S02]  /*1470*/  IMAD R10, R19, UR4, R6 ;  /* 0x00000004130a7c24 */ /* 0x000fe4000f8e0206 */
[----:B------:R-:W-:-:S04]  /*1480*/  IMAD.HI.U32 R6, R7, R11, RZ ;  /* 0x0000000b07067227 */ /* 0x000fc800078e00ff */
[----:B------:R-:W-:Y:S01]  /*1490*/  IMAD.X R18, RZ, RZ, ~R10, P0 ;  /* 0x000000ffff127224 */ /* 0x000fe200000e0e0a */
[----:B------:R-:W-:-:S03]  /*14a0*/  IADD3 R10, P4, PT, RZ, -R17, RZ ;  /* 0x80000011ff0a7210 */ /* 0x000fc60007f9e0ff */
[----:B------:R-:W-:Y:S01]  /*14b0*/  IMAD.WIDE.U32 R6, P0, R7, R18, R6 ;  /* 0x0000001207067225 */ /* 0x000fe20007800006 */
[----:B------:R-:W-:-:S03]  /*14c0*/  SEL R17, R10, R17, !P1 ;  /* 0x000000110a117207 */ /* 0x000fc60004800000 */
[----:B------:R-:W-:-:S04]  /*14d0*/  IMAD.HI.U32 R20, R19, R18, RZ ;  /* 0x0000001213147227 */ /* 0x000fc800078e00ff */
[----:B------:R-:W-:-:S04]  /*14e0*/  IMAD.HI.U32 R6, P2, R19, R11, R6 ;  /* 0x0000000b13067227 */ /* 0x000fc80007840006 */
[----:B------:R-:W-:Y:S01]  /*14f0*/  IMAD R7, R19, R18, RZ ;  /* 0x0000001213077224 */ /* 0x000fe200078e02ff */
[----:B------:R-:W-:Y:S01]  /*1500*/  IADD3.X R18, PT, PT, RZ, ~R15, RZ, P4, !PT ;  /* 0x8000000fff127210 */ /* 0x000fe200027fe4ff */
[----:B------:R-:W-:-:S03]  /*1510*/  IMAD.X R19, R20, 0x1, R19, P0 ;  /* 0x0000000114137824 */ /* 0x000fc600000e0613 */
[----:B------:R-:W-:Y:S01]  /*1520*/  IADD3 R10, P3, PT, R7, R6, RZ ;  /* 0x00000006070a7210 */ /* 0x000fe20007f7e0ff */
[----:B------:R-:W-:Y:S01]  /*1530*/  IMAD.MOV.U32 R7, RZ, RZ, RZ ;  /* 0x000000ffff077224 */ /* 0x000fe200078e00ff */
[----:B------:R-:W-:Y:S02]  /*1540*/  SEL R15, R18, R15, !P1 ;  /* 0x0000000f120f7207 */ /* 0x000fe40004800000 */
[----:B------:R-:W-:Y:S01]  /*1550*/  IADD3.X R18, PT, PT, RZ, RZ, R19, P3, P2 ;  /* 0x000000ffff127210 */ /* 0x000fe20001fe4413 */
[----:B------:R-:W-:-:S04]  /*1560*/  IMAD.HI.U32 R6, R10, R17, RZ ;  /* 0x000000110a067227 */ /* 0x000fc800078e00ff */
[-C--:B------:R-:W-:Y:S02]  /*1570*/  IMAD R11, R18, R15.reuse, RZ ;  /* 0x0000000f120b7224 */ /* 0x080fe400078e02ff */
[----:B------:R-:W-:-:S04]  /*1580*/  IMAD.WIDE.U32 R6, R10, R15, R6 ;  /* 0x0000000f0a067225 */ /* 0x000fc800078e0006 */
[----:B------:R-:W-:-:S04]  /*1590*/  IMAD.HI.U32 R10, R18, R15, RZ ;  /* 0x0000000f120a7227 */ /* 0x000fc800078e00ff */
[----:B------:R-:W-:-:S05]  /*15a0*/  IMAD.HI.U32 R6, P0, R18, R17, R6 ;  /* 0x0000001112067227 */ /* 0x000fca0007800006 */
[----:B------:R-:W-:Y:S02]  /*15b0*/  IADD3 R11, P2, PT, R11, R6, RZ ;  /* 0x000000060b0b7210 */ /* 0x000fe40007f5e0ff */
[----:B------:R-:W-:-:S03]  /*15c0*/  IADD3.X R10, PT, PT, R10, RZ, RZ, P0, !PT ;  /* 0x000000ff0a0a7210 */ /* 0x000fc600007fe4ff */
[----:B------:R-:W-:-:S04]  /*15d0*/  IMAD.WIDE.U32 R6, R11, UR4, RZ ;  /* 0x000000040b067c25 */ /* 0x000fc8000f8e00ff */
[----:B------:R-:W-:Y:S01]  /*15e0*/  IMAD.X R10, RZ, RZ, R10, P2 ;  /* 0x000000ffff0a7224 */ /* 0x000fe200010e060a */
[----:B------:R-:W-:Y:S01]  /*15f0*/  IADD3 R6, P2, PT, -R6, R17, RZ ;  /* 0x0000001106067210 */ /* 0x000fe20007f5e1ff */
[----:B------:R-:W-:Y:S02]  /*1600*/  IMAD R11, R11, UR5, R7 ;  /* 0x000000050b0b7c24 */ /* 0x000fe4000f8e0207 */
[----:B------:R-:W-:Y:S01]  /*1610*/  IMAD.MOV.U32 R17, RZ, RZ, 0x0 ;  /* 0x00000000ff117424 */ /* 0x000fe200078e00ff */
[----:B------:R-:W-:Y:S01]  /*1620*/  ISETP.GE.U32.AND P0, PT, R6, UR4, PT ;  /* 0x0000000406007c0c */ /* 0x000fe2000bf06070 */
[----:B------:R-:W-:-:S04]  /*1630*/  IMAD R10, R10, UR4, R11 ;  /* 0x000000040a0a7c24 */ /* 0x000fc8000f8e020b */
[----:B------:R-:W-:Y:S01]  /*1640*/  IMAD.X R15, R15, 0x1, ~R10, P2 ;  /* 0x000000010f0f7824 */ /* 0x000fe200010e0e0a */
[----:B------:R-:W-:-:S04]  /*1650*/  IADD3 R7, P2, PT, R6, -UR4, RZ ;  /* 0x8000000406077c10 */ /* 0x000fc8000ff5e0ff */
[C---:B------:R-:W-:Y:S02]  /*1660*/  ISETP.GE.U32.AND.EX P0, PT, R15.reuse, UR5, PT, P0 ;  /* 0x000000050f007c0c */ /* 0x040fe4000bf06100 */
[----:B------:R-:W-:Y:S02]  /*1670*/  IADD3.X R10, PT, PT, R15, ~UR5, RZ, P2, !PT ;  /* 0x800000050f0a7c10 */ /* 0x000fe400097fe4ff */
[----:B------:R-:W-:Y:S02]  /*1680*/  SEL R7, R7, R6, P0 ;  /* 0x0000000607077207 */ /* 0x000fe40000000000 */
[----:B------:R-:W-:Y:S02]  /*1690*/  SEL R10, R10, R15, P0 ;  /* 0x0000000f0a0a7207 */ /* 0x000fe40000000000 */
[C---:B------:R-:W-:Y:S02]  /*16a0*/  ISETP.GE.U32.AND P0, PT, R7.reuse, UR4, PT ;  /* 0x0000000407007c0c */ /* 0x040fe4000bf06070 */
[----:B------:R-:W-:-:S02]  /*16b0*/  IADD3 R6, PT, PT, R7, -UR4, RZ ;  /* 0x8000000407067c10 */ /* 0x000fc4000fffe0ff */
[----:B------:R-:W-:-:S04]  /*16c0*/  ISETP.GE.U32.AND.EX P0, PT, R10, UR5, PT, P0 ;  /* 0x000000050a007c0c */ /* 0x000fc8000bf06100 */
[----:B------:R-:W-:Y:S02]  /*16d0*/  SEL R6, R6, R7, P0 ;  /* 0x0000000706067207 */ /* 0x000fe40000000000 */
[----:B------:R-:W-:-:S03]  /*16e0*/  ISETP.NE.U32.AND P0, PT, RZ, UR8, PT ;  /* 0x00000008ff007c0c */ /* 0x000fc6000bf05070 */
[----:B------:R-:W-:Y:S01]  /*16f0*/  IMAD.MOV R7, RZ, RZ, -R6 ;  /* 0x000000ffff077224 */ /* 0x000fe200078e0a06 */
[----:B------:R-:W-:-:S04]  /*1700*/  ISETP.NE.AND.EX P0, PT, RZ, UR9, PT, P0 ;  /* 0x00000009ff007c0c */ /* 0x000fc8000bf05300 */
[----:B------:R-:W-:-:S04]  /*1710*/  SEL R6, R7, R6, !P1 ;  /* 0x0000000607067207 */ /* 0x000fc80004800000 */
[----:B------:R-:W-:Y:S01]  /*1720*/  SEL R6, R6, 0xffffffff, P0 ;  /* 0xffffffff06067807 */ /* 0x000fe20000000000 */
[----:B------:R-:W-:Y:S06]  /*1730*/  RET.REL.NODEC R16 `(_Z7tsp_tpnPfS_lPyll) ;  /* 0xffffffe810307950 */ /* 0x000fec0003c3ffff */
        .weak           $__internal_2_$__cuda_sm20_sqrt_rn_f32_slowpath
        .type           $__internal_2_$__cuda_sm20_sqrt_rn_f32_slowpath,@function
        .size           $__internal_2_$__cuda_sm20_sqrt_rn_f32_slowpath,(.L_x_139 - $__internal_2_$__cuda_sm20_sqrt_rn_f32_slowpath)
$__internal_2_$__cuda_sm20_sqrt_rn_f32_slowpath:
[----:B------:R-:W-:-:S13]  /*1740*/  LOP3.LUT P0, RZ, R0, 0x7fffffff, RZ, 0xc0, !PT ;  /* 0x7fffffff00ff7812 */ /* 0x000fda000780c0ff */
[----:B------:R-:W-:Y:S01]  /*1750*/  @!P0 MOV R7, R0 ;  /* 0x0000000000078202 */ /* 0x000fe20000000f00 */
[----:B------:R-:W-:Y:S06]  /*1760*/  @!P0 BRA `(.L_x_25) ;  /* 0x0000000000408947 */ /* 0x000fec0003800000 */
[----:B------:R-:W-:-:S13]  /*1770*/  FSETP.GEU.FTZ.AND P0, PT, R0, RZ, PT ;  /* 0x000000ff0000720b */ /* 0x000fda0003f1e000 */
[----:B------:R-:W-:Y:S01]  /*1780*/  @!P0 IMAD.MOV.U32 R7, RZ, RZ, 0x7fffffff ;  /* 0x7fffffffff078424 */ /* 0x000fe200078e00ff */
[----:B------:R-:W-:Y:S06]  /*1790*/  @!P0 BRA `(.L_x_25) ;  /* 0x0000000000348947 */ /* 0x000fec0003800000 */
[----:B------:R-:W-:-:S13]  /*17a0*/  FSETP.GTU.FTZ.AND P0, PT, |R0|, +INF , PT ;  /* 0x7f8000000000780b */ /* 0x000fda0003f1c200 */
[----:B------:R-:W-:Y:S01]  /*17b0*/  @P0 FADD.FTZ R7, R0, 1 ;  /* 0x3f80000000070421 */ /* 0x000fe20000010000 */
[----:B------:R-:W-:Y:S06]  /*17c0*/  @P0 BRA `(.L_x_25) ;  /* 0x0000000000280947 */ /* 0x000fec0003800000 */
[----:B------:R-:W-:-:S13]  /*17d0*/  FSETP.NEU.FTZ.AND P0, PT, |R0|, +INF , PT ;  /* 0x7f8000000000780b */ /* 0x000fda0003f1d200 */
[----:B------:R-:W-:-:S04]  /*17e0*/  @P0 FFMA R16, R0, 1.84467440737095516160e+19, RZ ;  /* 0x5f80000000100823 */ /* 0x000fc800000000ff */
[----:B------:R-:W0:Y:S02]  /*17f0*/  @P0 MUFU.RSQ R7, R16 ;  /* 0x0000001000070308 */ /* 0x000e240000001400 */
[----:B0-----:R-:W-:Y:S01]  /*1800*/  @P0 FMUL.FTZ R17, R16, R7 ;  /* 0x0000000710110220 */ /* 0x001fe20000410000 */
[----:B------:R-:W-:Y:S01]  /*1810*/  @P0 FMUL.FTZ R19, R7, 0.5 ;  /* 0x3f00000007130820 */ /* 0x000fe20000410000 */
[----:B------:R-:W-:Y:S02]  /*1820*/  @!P0 IMAD.MOV.U32 R7, RZ, RZ, R0 ;  /* 0x000000ffff078224 */ /* 0x000fe400078e0000 */
[----:B------:R-:W-:-:S04]  /*1830*/  @P0 FADD.FTZ R18, -R17, -RZ ;  /* 0x800000ff11120221 */ /* 0x000fc80000010100 */
[----:B------:R-:W-:-:S04]  /*1840*/  @P0 FFMA R18, R17, R18, R16 ;  /* 0x0000001211120223 */ /* 0x000fc80000000010 */
[----:B------:R-:W-:-:S04]  /*1850*/  @P0 FFMA R18, R18, R19, R17 ;  /* 0x0000001312120223 */ /* 0x000fc80000000011 */
[----:B------:R-:W-:-:S07]  /*1860*/  @P0 FMUL.FTZ R7, R18, 2.3283064365386962891e-10 ;  /* 0x2f80000012070820 */ /* 0x000fce0000410000 */
.L_x_25:
[----:B------:R-:W-:Y:S01]  /*1870*/  MOV R0, R7 ;  /* 0x0000000700007202 */ /* 0x000fe20000000f00 */
[----:B------:R-:W-:-:S04]  /*1880*/  IMAD.MOV.U32 R7, RZ, RZ, 0x0 ;  /* 0x00000000ff077424 */ /* 0x000fc800078e00ff */
[----:B------:R-:W-:Y:S05]  /*1890*/  RET.REL.NODEC R6 `(_Z7tsp_tpnPfS_lPyll) ;  /* 0xffffffe406d87950 */ /* 0x000fea0003c3ffff */
.L_x_26:
[----:B------:R-:W-:-:S00]  /*18a0*/  BRA `(.L_x_26) ;  /* 0xfffffffc00fc7947 */ /* 0x000fc0000383ffff */
[----:B------:R-:W-:-:S00]  /*18b0*/  NOP ;  /* 0x0000000000007918 */ /* 0x000fc00000000000 */
        /* <DEDUP_REMOVED lines=12> */
.L_x_139:


//--------------------- .text._Z8tsp_tprcPfS_lPyl --------------------------
	.section	.text._Z8tsp_tprcPfS_lPyl,"ax",@progbits
	.align	128
        .global         _Z8tsp_tprcPfS_lPyl
        .type           _Z8tsp_tprcPfS_lPyl,@function
        .size           _Z8tsp_tprcPfS_lPyl,(.L_x_141 - _Z8tsp_tprcPfS_lPyl)
        .other          _Z8tsp_tprcPfS_lPyl,@"STO_CUDA_ENTRY STV_DEFAULT"
_Z8tsp_tprcPfS_lPyl:
.text._Z8tsp_tprcPfS_lPyl:
[----:B------:R-:W-:Y:S01]  /*0000*/  LDC R1, c[0x0][0x37c] ;  /* 0x0000df00ff017b82 */ /* 0x000fe20000000800 */
[----:B------:R-:W0:Y:S07]  /*0010*/  S2R R2, SR_TID.X ;  /* 0x0000000000027919 */ /* 0x000e2e0000002100 */
[----:B------:R-:W0:Y:S01]  /*0020*/  LDC R3, c[0x0][0x360] ;  /* 0x0000d800ff037b82 */ /* 0x000e220000000800 */
[----:B------:R-:W1:Y:S01]  /*0030*/  LDCU.64 UR6, c[0x0][0x3a0] ;  /* 0x00007400ff0677ac */ /* 0x000e620008000a00 */
[----:B------:R-:W2:Y:S06]  /*0040*/  S2R R5, SR_TID.Y ;  /* 0x0000000000057919 */ /* 0x000eac0000002200 */
[----:B------:R-:W0:Y:S08]  /*0050*/  S2UR UR4, SR_CTAID.X ;  /* 0x00000000000479c3 */ /* 0x000e300000002500 */
[----:B------:R-:W2:Y:S08]  /*0060*/  S2UR UR5, SR_CTAID.Y ;  /* 0x00000000000579c3 */ /* 0x000eb00000002600 */
[----:B------:R-:W2:Y:S01]  /*0070*/  LDC R0, c[0x0][0x364] ;  /* 0x0000d900ff007b82 */ /* 0x000ea20000000800 */
[----:B0-----:R-:W-:-:S02]  /*0080*/  IMAD R2, R3, UR4, R2 ;  /* 0x0000000403027c24 */ /* 0x001fc4000f8e0202 */
[----:B--2---:R-:W-:-:S05]  /*0090*/  IMAD R5, R0, UR5, R5 ;  /* 0x0000000500057c24 */ /* 0x004fca000f8e0205 */
[----:B------:R-:W-:-:S04]  /*00a0*/  ISETP.GT.U32.AND P0, PT, R2, R5, PT ;  /* 0x000000050200720c */ /* 0x000fc80003f04070 */
[----:B------:R-:W-:-:S04]  /*00b0*/  ISETP.GT.AND.EX P0, PT, RZ, RZ, PT, P0 ;  /* 0x000000ffff00720c */ /* 0x000fc80003f04300 */
[----:B------:R-:W-:-:S04]  /*00c0*/  SEL R0, R2, R5, P0 ;  /* 0x0000000502007207 */ /* 0x000fc80000000000 */
[----:B-1----:R-:W-:-:S04]  /*00d0*/  ISETP.GE.U32.AND P0, PT, R0, UR6, PT ;  /* 0x0000000600007c0c */ /* 0x002fc8000bf06070 */
[----:B------:R-:W-:-:S04]  /*00e0*/  ISETP.GE.AND.EX P0, PT, RZ, UR7, PT, P0 ;  /* 0x00000007ff007c0c */ /* 0x000fc8000bf06300 */
[----:B------:R-:W-:-:S13]  /*00f0*/  ISETP.GE.U32.OR P0, PT, R2, R5, P0 ;  /* 0x000000050200720c */ /* 0x000fda0000706470 */
[----:B------:R-:W-:Y:S05]  /*0100*/  @P0 EXIT ;  /* 0x000000000000094d */ /* 0x000fea0003800000 */
[----:B------:R-:W0:Y:S01]  /*0110*/  LDCU.128 UR4, c[0x0][0x380] ;  /* 0x00007000ff0477ac */ /* 0x000e220008000c00 */
[----:B------:R-:W-:Y:S01]  /*0120*/  IMAD.SHL.U32 R10, R2, 0x4, RZ ;  /* 0x00000004020a7824 */ /* 0x000fe200078e00ff */
[----:B------:R-:W-:Y:S01]  /*0130*/  SHF.R.U32.HI R0, RZ, 0x1e, R2 ;  /* 0x0000001eff007819 */ /* 0x000fe20000011602 */
[----:B------:R-:W-:Y:S01]  /*0140*/  IMAD.SHL.U32 R12, R5, 0x4, RZ ;  /* 0x00000004050c7824 */ /* 0x000fe200078e00ff */
[----:B------:R-:W1:Y:S01]  /*0150*/  LDCU.64 UR8, c[0x0][0x358] ;  /* 0x00006b00ff0877ac */ /* 0x000e620008000a00 */
[----:B------:R-:W-:Y:S02]  /*0160*/  SHF.R.U32.HI R4, RZ, 0x1e, R5 ;  /* 0x0000001eff047819 */ /* 0x000fe40000011605 */
[----:B0-----:R-:W-:Y:S02]  /*0170*/  IADD3 R14, P2, PT, R10, UR6, RZ ;  /* 0x000000060a0e7c10 */ /* 0x001fe4000ff5e0ff */
[----:B------:R-:W-:Y:S02]  /*0180*/  IADD3 R16, P3, PT, R12, UR6, RZ ;  /* 0x000000060c107c10 */ /* 0x000fe4000ff7e0ff */
[----:B------:R-:W-:-:S02]  /*0190*/  IADD3 R10, P0, PT, R10, UR4, RZ ;  /* 0x000000040a0a7c10 */ /* 0x000fc4000ff1e0ff */
[----:B------:R-:W-:Y:S02]  /*01a0*/  IADD3 R12, P1, PT, R12, UR4, RZ ;  /* 0x000000040c0c7c10 */ /* 0x000fe4000ff3e0ff */
[----:B------:R-:W-:Y:S02]  /*01b0*/  IADD3.X R15, PT, PT, R0, UR7, RZ, P2, !PT ;  /* 0x00000007000f7c10 */ /* 0x000fe400097fe4ff */
[----:B------:R-:W-:Y:S02]  /*01c0*/  IADD3.X R17, PT, PT, R4, UR7, RZ, P3, !PT ;  /* 0x0000000704117c10 */ /* 0x000fe40009ffe4ff */
[----:B------:R-:W-:Y:S01]  /*01d0*/  IADD3.X R11, PT, PT, R0, UR5, RZ, P0, !PT ;  /* 0x00000005000b7c10 */ /* 0x000fe200087fe4ff */
[----:B-1----:R-:W2:Y:S01]  /*01e0*/  LDG.E R9, desc[UR8][R14.64] ;  /* 0x000000080e097981 */ /* 0x002ea2000c1e1900 */
[----:B------:R-:W-:-:S03]  /*01f0*/  IADD3.X R13, PT, PT, R4, UR5, RZ, P1, !PT ;  /* 0x00000005040d7c10 */ /* 0x000fc60008ffe4ff */
        /* <DEDUP_REMOVED lines=12> */
[----:B------:R-:W-:Y:S01]  /*02c0*/  BSSY.RECONVERGENT B1, `(.L_x_29) ;  /* 0x0000003000017945 */ /* 0x000fe20003800200 */
[----:B-1----:R-:W-:-:S07]  /*02d0*/  MOV R19, 0x2f0 ;  /* 0x000002f000137802 */ /* 0x002fce0000000f00 */
[----:B------:R-:W-:Y:S05]  /*02e0*/  CALL.REL.NOINC `($__internal_4_$__cuda_sm20_sqrt_rn_f32_slowpath) ;  /* 0x0000000c00a87944 */ /* 0x000fea0003c00000 */
[----:B------:R-:W-:Y:S05]  /*02f0*/  BSYNC.RECONVERGENT B1 ;  /* 0x0000000000017941 */ /* 0x000fea0003800200 */
.L_x_29:
[----:B------:R-:W-:Y:S01]  /*0300*/  IMAD.MOV.U32 R4, RZ, RZ, R0 ;  /* 0x000000ffff047224 */ /* 0x000fe200078e0000 */
[----:B------:R-:W-:Y:S06]  /*0310*/  BRA `(.L_x_30) ;  /* 0x0000000000107947 */ /* 0x000fec0003800000 */
.L_x_28:
[----:B-1----:R-:W-:Y:S01]  /*0320*/  FMUL.FTZ R11, R0, R19 ;  /* 0x00000013000b7220 */ /* 0x002fe20000410000 */
[----:B------:R-:W-:-:S03]  /*0330*/  FMUL.FTZ R4, R19, 0.5 ;  /* 0x3f00000013047820 */ /* 0x000fc60000410000 */
[----:B------:R-:W-:-:S04]  /*0340*/  FFMA R0, -R11, R11, R0 ;  /* 0x0000000b0b007223 */ /* 0x000fc80000000100 */
[----:B------:R-:W-:-:S07]  /*0350*/  FFMA R4, R0, R4, R11 ;  /* 0x0000000400047223 */ /* 0x000fce000000000b */
.L_x_30:
[----:B------:R-:W-:Y:S05]  /*0360*/  BSYNC.RECONVERGENT B0 ;  /* 0x0000000000007941 */ /* 0x000fea0003800200 */
.L_x_27:
[----:B------:R-:W0:Y:S01]  /*0370*/  LDCU UR6, c[0x0][0x3a4] ;  /* 0x00007480ff0677ac */ /* 0x000e220008000800 */
[----:B------:R-:W-:Y:S01]  /*0380*/  IADD3 R12, P0, PT, R2, 0x1, RZ ;  /* 0x00000001020c7810 */ /* 0x000fe20007f1e0ff */
[----:B------:R-:W-:Y:S01]  /*0390*/  BSSY.RECONVERGENT B0, `(.L_x_31) ;  /* 0x000001c000007945 */ /* 0x000fe20003800200 */
[----:B------:R-:W1:Y:S03]  /*03a0*/  LDCU.64 UR4, c[0x0][0x3a0] ;  /* 0x00007400ff0477ac */ /* 0x000e660008000a00 */
[----:B------:R-:W-:-:S05]  /*03b0*/  IMAD.X R13, RZ, RZ, RZ, P0 ;  /* 0x000000ffff0d7224 */ /* 0x000fca00000e06ff */
[----:B0-----:R-:W-:-:S04]  /*03c0*/  LOP3.LUT R0, R13, UR6, RZ, 0xfc, !PT ;  /* 0x000000060d007c12 */ /* 0x001fc8000f8efcff */
[----:B------:R-:W-:-:S13]  /*03d0*/  ISETP.NE.U32.AND P0, PT, R0, RZ, PT ;  /* 0x000000ff0000720c */ /* 0x000fda0003f05070 */
[----:B-1----:R-:W-:Y:S05]  /*03e0*/  @P0 BRA `(.L_x_32) ;  /* 0x00000000004c0947 */ /* 0x002fea0003800000 */
[----:B------:R-:W0:Y:S02]  /*03f0*/  LDCU UR6, c[0x0][0x3a0] ;  /* 0x00007400ff0677ac */ /* 0x000e240008000800 */
[----:B0-----:R-:W0:Y:S01]  /*0400*/  I2F.U32.RP R0, UR6 ;  /* 0x0000000600007d06 */ /* 0x001e220008209000 */
[----:B------:R-:W-:-:S07]  /*0410*/  ISETP.NE.U32.AND P1, PT, RZ, UR6, PT ;  /* 0x00000006ff007c0c */ /* 0x000fce000bf25070 */
[----:B0-----:R-:W0:Y:S02]  /*0420*/  MUFU.RCP R0, R0 ;  /* 0x0000000000007308 */ /* 0x001e240000001000 */
[----:B0-----:R-:W-:-:S06]  /*0430*/  IADD3 R10, PT, PT, R0, 0xffffffe, RZ ;  /* 0x0ffffffe000a7810 */ /* 0x001fcc0007ffe0ff */
        /* <DEDUP_REMOVED lines=14> */
.L_x_32:
[----:B------:R-:W-:-:S07]  /*0520*/  MOV R14, 0x540 ;  /* 0x00000540000e7802 */ /* 0x000fce0000000f00 */
[----:B------:R-:W-:Y:S05]  /*0530*/  CALL.REL.NOINC `($__internal_3_$__cuda_sm20_rem_u64) ;  /* 0x0000000800187944 */ /* 0x000fea0003c00000 */
[----:B------:R-:W-:-:S07]  /*0540*/  MOV R0, R10 ;  /* 0x0000000a00007202 */ /* 0x000fce0000000f00 */
.L_x_33:
[----:B------:R-:W-:Y:S05]  /*0550*/  BSYNC.RECONVERGENT B0 ;  /* 0x0000000000007941 */ /* 0x000fea0003800200 */
.L_x_31:
[----:B------:R-:W0:Y:S01]  /*0560*/  LDCU UR6, c[0x0][0x3a4] ;  /* 0x00007480ff0677ac */ /* 0x000e220008000800 */
[----:B------:R-:W-:-:S05]  /*0570*/  IADD3 R12, P0, PT, R5, 0x1, RZ ;  /* 0x00000001050c7810 */ /* 0x000fca0007f1e0ff */
[----:B------:R-:W-:Y:S01]  /*0580*/  IMAD.X R13, RZ, RZ, RZ, P0 ;  /* 0x000000ffff0d7224 */ /* 0x000fe200000e06ff */
[----:B0-----:R-:W-:-:S09]  /*0590*/  UISETP.NE.U32.AND UP0, UPT, UR6, URZ, UPT ;  /* 0x000000ff0600728c */ /* 0x001fd2000bf05070 */
[----:B------:R-:W-:Y:S05]  /*05a0*/  BRA.U UP0, `(.L_x_34) ;  /* 0x0000000100507547 */ /* 0x000fea000b800000 */
[----:B------:R-:W0:Y:S01]  /*05b0*/  LDCU UR4, c[0x0][0x3a0] ;  /* 0x00007400ff0477ac */ /* 0x000e220008000800 */
[----:B------:R-:W-:Y:S01]  /*05c0*/  IMAD.MOV.U32 R10, RZ, RZ, RZ ;  /* 0x000000ffff0a7224 */ /* 0x000fe200078e00ff */
[----:B0-----:R-:W0:Y:S01]  /*05d0*/  I2F.U32.RP R13, UR4 ;  /* 0x00000004000d7d06 */ /* 0x001e220008209000 */
[----:B------:R-:W-:-:S07]  /*05e0*/  ISETP.NE.U32.AND P1, PT, RZ, UR4, PT ;  /* 0x00000004ff007c0c */ /* 0x000fce000bf25070 */
[----:B0-----:R-:W0:Y:S02]  /*05f0*/  MUFU.RCP R13, R13 ;  /* 0x0000000d000d7308 */ /* 0x001e240000001000 */
[----:B0-----:R-:W-:-:S06]  /*0600*/  VIADD R14, R13, 0xffffffe ;  /* 0x0ffffffe0d0e7836 */ /* 0x001fcc0000000000 */
[----:B------:R-:W0:Y:S02]  /*0610*/  F2I.FTZ.U32.TRUNC.NTZ R11, R14 ;  /* 0x0000000e000b7305 */ /* 0x000e24000021f000 */
[----:B0-----:R-:W-:-:S05]  /*0620*/  IADD3 R15, PT, PT, RZ, -R11, RZ ;  /* 0x8000000bff0f7210 */ /* 0x001fca0007ffe0ff */
[----:B------:R-:W-:-:S04]  /*0630*/  IMAD R15, R15, UR4, RZ ;  /* 0x000000040f0f7c24 */ /* 0x000fc8000f8e02ff */
[----:B------:R-:W-:-:S06]  /*0640*/  IMAD.HI.U32 R15, R11, R15, R10 ;  /* 0x0000000f0b0f7227 */ /* 0x000fcc00078e000a */
[----:B------:R-:W-:-:S04]  /*0650*/  IMAD.HI.U32 R10, R15, R12, RZ ;  /* 0x0000000c0f0a7227 */ /* 0x000fc800078e00ff */
[----:B------:R-:W-:-:S04]  /*0660*/  IMAD.MOV R11, RZ, RZ, -R10 ;  /* 0x000000ffff0b7224 */ /* 0x000fc800078e0a0a */
[----:B------:R-:W-:Y:S02]  /*0670*/  IMAD R10, R11, UR4, R12 ;  /* 0x000000040b0a7c24 */ /* 0x000fe4000f8e020c */
[----:B------:R-:W-:-:S03]  /*0680*/  IMAD.MOV.U32 R11, RZ, RZ, RZ ;  /* 0x000000ffff0b7224 */ /* 0x000fc600078e00ff */
[----:B------:R-:W-:-:S13]  /*0690*/  ISETP.GE.U32.AND P0, PT, R10, UR4, PT ;  /* 0x000000040a007c0c */ /* 0x000fda000bf06070 */
[----:B------:R-:W-:-:S04]  /*06a0*/  @P0 IADD3 R10, PT, PT, R10, -UR4, RZ ;  /* 0x800000040a0a0c10 */ /* 0x000fc8000fffe0ff */
[----:B------:R-:W-:-:S13]  /*06b0*/  ISETP.GE.U32.AND P0, PT, R10, UR4, PT ;  /* 0x000000040a007c0c */ /* 0x000fda000bf06070 */
[----:B------:R-:W-:Y:S01]  /*06c0*/  @P0 VIADD R10, R10, -UR4 ;  /* 0x800000040a0a0c36 */ /* 0x000fe20008000000 */
[----:B------:R-:W-:Y:S01]  /*06d0*/  @!P1 LOP3.LUT R10, RZ, UR4, RZ, 0x33, !PT ;  /* 0x00000004ff0a9c12 */ /* 0x000fe2000f8e33ff */
[----:B------:R-:W-:Y:S06]  /*06e0*/  BRA `(.L_x_35) ;  /* 0x0000000000087947 */ /* 0x000fec0003800000 */
.L_x_34:
[----:B------:R-:W-:-:S07]  /*06f0*/  MOV R14, 0x710 ;  /* 0x00000710000e7802 */ /* 0x000fce0000000f00 */
[----:B------:R-:W-:Y:S05]  /*0700*/  CALL.REL.NOINC `($__internal_3_$__cuda_sm20_rem_u64) ;  /* 0x0000000400a47944 */ /* 0x000fea0003c00000 */
.L_x_35:
[----:B------:R-:W0:Y:S01]  /*0710*/  LDCU.128 UR4, c[0x0][0x380] ;  /* 0x00007000ff0477ac */ /* 0x000e220008000c00 */
[--C-:B------:R-:W-:Y:S02]  /*0720*/  SHF.R.S64 R14, RZ, 0x1e, R0.reuse ;  /* 0x0000001eff0e7819 */ /* 0x100fe40000001000 */
[C---:B------:R-:W-:Y:S02]  /*0730*/  SHF.L.U32 R16, R10.reuse, 0x2, RZ ;  /* 0x000000020a107819 */ /* 0x040fe400000006ff */
[----:B------:R-:W-:Y:S02]  /*0740*/  SHF.L.U64.HI R10, R10, 0x2, R11 ;  /* 0x000000020a0a7819 */ /* 0x000fe4000001020b */
[----:B------:R-:W-:Y:S02]  /*0750*/  SHF.R.S32.HI R0, RZ, 0x1e, R0 ;  /* 0x0000001eff007819 */ /* 0x000fe40000011400 */
[----:B0-----:R-:W-:Y:S02]  /*0760*/  IADD3 R20, P2, PT, R14, UR6, RZ ;  /* 0x000000060e147c10 */ /* 0x001fe4000ff5e0ff */
[----:B------:R-:W-:-:S02]  /*0770*/  IADD3 R18, P3, PT, R16, UR6, RZ ;  /* 0x0000000610127c10 */ /* 0x000fc4000ff7e0ff */
[----:B------:R-:W-:Y:S02]  /*0780*/  IADD3 R14, P0, PT, R14, UR4, RZ ;  /* 0x000000040e0e7c10 */ /* 0x000fe4000ff1e0ff */
[----:B------:R-:W-:Y:S02]  /*0790*/  IADD3 R16, P1, PT, R16, UR4, RZ ;  /* 0x0000000410107c10 */ /* 0x000fe4000ff3e0ff */
[----:B------:R-:W-:Y:S02]  /*07a0*/  IADD3.X R21, PT, PT, R0, UR7, RZ, P2, !PT ;  /* 0x0000000700157c10 */ /* 0x000fe400097fe4ff */
[----:B------:R-:W-:Y:S02]  /*07b0*/  IADD3.X R19, PT, PT, R10, UR7, RZ, P3, !PT ;  /* 0x000000070a137c10 */ /* 0x000fe40009ffe4ff */
[----:B------:R-:W-:Y:S01]  /*07c0*/  IADD3.X R15, PT, PT, R0, UR5, RZ, P0, !PT ;  /* 0x00000005000f7c10 */ /* 0x000fe200087fe4ff */
[----:B------:R-:W2:Y:S01]  /*07d0*/  LDG.E R12, desc[UR8][R20.64] ;  /* 0x00000008140c7981 */ /* 0x000ea2000c1e1900 */
        /* <DEDUP_REMOVED lines=8> */
[----:B------:R-:W-:-:S04]  /*0860*/  FFMA R23, R0, R0, R23 ;  /* 0x0000000000177223 */ /* 0x000fc80000000017 */
[----:B------:R-:W-:Y:S01]  /*0870*/  VIADD R0, R23, 0xf3000000 ;  /* 0xf300000017007836 */ /* 0x000fe20000000000 */
[----:B------:R0:W1:Y:S04]  /*0880*/  MUFU.RSQ R22, R23 ;  /* 0x0000001700167308 */ /* 0x0000680000001400 */
[----:B------:R-:W-:-:S13]  /*0890*/  ISETP.GT.U32.AND P0, PT, R0, 0x727fffff, PT ;  /* 0x727fffff0000780c */ /* 0x000fda0003f04070 */
[----:B01----:R-:W-:Y:S05]  /*08a0*/  @!P0 BRA `(.L_x_37) ;  /* 0x0000000000108947 */ /* 0x003fea0003800000 */
[----:B------:R-:W-:Y:S01]  /*08b0*/  IMAD.MOV.U32 R0, RZ, RZ, R23 ;  /* 0x000000ffff007224 */ /* 0x000fe200078e0017 */
[----:B------:R-:W-:-:S07]  /*08c0*/  MOV R19, 0x8e0 ;  /* 0x000008e000137802 */ /* 0x000fce0000000f00 */
[----:B------:R-:W-:Y:S05]  /*08d0*/  CALL.REL.NOINC `($__internal_4_$__cuda_sm20_sqrt_rn_f32_slowpath) ;  /* 0x00000008002c7944 */ /* 0x000fea0003c00000 */
[----:B------:R-:W-:Y:S05]  /*08e0*/  BRA `(.L_x_38) ;  /* 0x0000000000107947 */ /* 0x000fea0003800000 */
.L_x_37:
[----:B------:R-:W-:Y:S01]  /*08f0*/  FMUL.FTZ R0, R23, R22 ;  /* 0x0000001617007220 */ /* 0x000fe20000410000 */
[----:B------:R-:W-:-:S03]  /*0900*/  FMUL.FTZ R14, R22, 0.5 ;  /* 0x3f000000160e7820 */ /* 0x000fc60000410000 */
[----:B------:R-:W-:-:S04]  /*0910*/  FFMA R15, -R0, R0, R23 ;  /* 0x00000000000f7223 */ /* 0x000fc80000000117 */
[----:B------:R-:W-:-:S07]  /*0920*/  FFMA R0, R15, R14, R0 ;  /* 0x0000000e0f007223 */ /* 0x000fce0000000000 */
.L_x_38:
[----:B------:R-:W-:Y:S05]  /*0930*/  BSYNC.RECONVERGENT B0 ;  /* 0x0000000000007941 */ /* 0x000fea0003800200 */
.L_x_36:
[----:B------:R-:W-:Y:S01]  /*0940*/  FADD R9, R9, -R12 ;  /* 0x8000000c09097221 */ /* 0x000fe20000000000 */
[----:B------:R-:W-:Y:S01]  /*0950*/  FADD R8, R8, -R13 ;  /* 0x8000000d08087221 */ /* 0x000fe20000000000 */
[----:B------:R-:W-:Y:S02]  /*0960*/  BSSY.RECONVERGENT B0, `(.L_x_39) ;  /* 0x0000010000007945 */ /* 0x000fe40003800200 */
[----:B------:R-:W-:-:S04]  /*0970*/  FMUL R9, R9, R9 ;  /* 0x0000000909097220 */ /* 0x000fc80000400000 */
[----:B------:R-:W-:Y:S02]  /*0980*/  FFMA R13, R8, R8, R9 ;  /* 0x00000008080d7223 */ /* 0x000fe40000000009 */
[----:B------:R0:W1:Y:S03]  /*0990*/  F2I.S64.TRUNC R8, R0 ;  /* 0x0000000000087311 */ /* 0x000066000020d900 */
[----:B------:R-:W-:-:S04]  /*09a0*/  IADD3 R12, PT, PT, R13, -0xd000000, RZ ;  /* 0xf30000000d0c7810 */ /* 0x000fc80007ffe0ff */
[----:B------:R-:W-:Y:S01]  /*09b0*/  ISETP.GT.U32.AND P0, PT, R12, 0x727fffff, PT ;  /* 0x727fffff0c00780c */ /* 0x000fe20003f04070 */
[----:B------:R0:W2:-:S12]  /*09c0*/  MUFU.RSQ R14, R13 ;  /* 0x0000000d000e7308 */ /* 0x0000980000001400 */
[----:B01----:R-:W-:Y:S05]  /*09d0*/  @!P0 BRA `(.L_x_40) ;  /* 0x0000000000108947 */ /* 0x003fea0003800000 */
[----:B------:R-:W-:Y:S01]  /*09e0*/  IMAD.MOV.U32 R0, RZ, RZ, R13 ;  /* 0x000000ffff007224 */ /* 0x000fe200078e000d */
[----:B------:R-:W-:-:S07]  /*09f0*/  MOV R19, 0xa10 ;  /* 0x00000a1000137802 */ /* 0x000fce0000000f00 */
[----:B--2---:R-:W-:Y:S05]  /*0a00*/  CALL.REL.NOINC `($__internal_4_$__cuda_sm20_sqrt_rn_f32_slowpath) ;  /* 0x0000000400e07944 */ /* 0x004fea0003c00000 */
[----:B------:R-:W-:Y:S05]  /*0a10*/  BRA `(.L_x_41) ;  /* 0x0000000000107947 */ /* 0x000fea0003800000 */
.L_x_40:
[----:B--2---:R-:W-:Y:S01]  /*0a20*/  FMUL.FTZ R0, R13, R14 ;  /* 0x0000000e0d007220 */ /* 0x004fe20000410000 */
[----:B------:R-:W-:-:S03]  /*0a30*/  FMUL.FTZ R12, R14, 0.5 ;  /* 0x3f0000000e0c7820 */ /* 0x000fc60000410000 */
[----:B------:R-:W-:-:S04]  /*0a40*/  FFMA R13, -R0, R0, R13 ;  /* 0x00000000000d7223 */ /* 0x000fc8000000010d */
[----:B------:R-:W-:-:S07]  /*0a50*/  FFMA R0, R13, R12, R0 ;  /* 0x0000000c0d007223 */ /* 0x000fce0000000000 */
.L_x_41:
[----:B------:R-:W-:Y:S05]  /*0a60*/  BSYNC.RECONVERGENT B0 ;  /* 0x0000000000007941 */ /* 0x000fea0003800200 */
.L_x_39:
        /* <DEDUP_REMOVED lines=12> */
[----:B--2---:R-:W-:Y:S05]  /*0b30*/  CALL.REL.NOINC `($__internal_4_$__cuda_sm20_sqrt_rn_f32_slowpath) ;  /* 0x0000000400947944 */ /* 0x004fea0003c00000 */
[----:B------:R-:W-:Y:S01]  /*0b40*/  IMAD.MOV.U32 R10, RZ, RZ, R0 ;  /* 0x000000ffff0a7224 */ /* 0x000fe200078e0000 */
[----:B------:R-:W-:Y:S06]  /*0b50*/  BRA `(.L_x_44) ;  /* 0x0000000000107947 */ /* 0x000fec0003800000 */
.L_x_43:
[----:B--2---:R-:W-:Y:S01]  /*0b60*/  FMUL.FTZ R10, R11, R12 ;  /* 0x0000000c0b0a7220 */ /* 0x004fe20000410000 */
[----:B------:R-:W-:-:S03]  /*0b70*/  FMUL.FTZ R0, R12, 0.5 ;  /* 0x3f0000000c007820 */ /* 0x000fc60000410000 */
[----:B------:R-:W-:-:S04]  /*0b80*/  FFMA R11, -R10, R10, R11 ;  /* 0x0000000a0a0b7223 */ /* 0x000fc8000000010b */
[----:B------:R-:W-:-:S07]  /*0b90*/  FFMA R10, R11, R0, R10 ;  /* 0x000000000b0a7223 */ /* 0x000fce000000000a */
.L_x_44:
[----:B------:R-:W-:Y:S05]  /*0ba0*/  BSYNC.RECONVERGENT B0 ;  /* 0x0000000000007941 */ /* 0x000fea0003800200 */
.L_x_42:
[----:B------:R-:W0:Y:S01]  /*0bb0*/  F2I.S64.TRUNC R10, R10 ;  /* 0x0000000a000a7311 */ /* 0x000e22000020d900 */
[----:B------:R-:W1:Y:S07]  /*0bc0*/  LDCU UR4, c[0x0][0x390] ;  /* 0x00007200ff0477ac */ /* 0x000e6e0008000800 */
[----:B------:R-:W2:Y:S01]  /*0bd0*/  F2I.S64.TRUNC R12, R4 ;  /* 0x00000004000c7311 */ /* 0x000ea2000020d900 */
[----:B0-----:R-:W-:-:S04]  /*0be0*/  IADD3 R15, P0, PT, R6, R10, RZ ;  /* 0x0000000a060f7210 */ /* 0x001fc80007f1e0ff */
[----:B------:R-:W-:Y:S02]  /*0bf0*/  IADD3.X R7, PT, PT, R7, R11, RZ, P0, !PT ;  /* 0x0000000b07077210 */ /* 0x000fe400007fe4ff */
[----:B--2---:R-:W-:-:S04]  /*0c00*/  IADD3 R0, P0, P1, -R15, R8, R12 ;  /* 0x000000080f007210 */ /* 0x004fc8000791e10c */
[----:B------:R-:W-:Y:S02]  /*0c10*/  IADD3.X R8, PT, PT, ~R7, R9, R13, P0, P1 ;  /* 0x0000000907087210 */ /* 0x000fe400007e250d */
[----:B------:R-:W-:-:S04]  /*0c20*/  ISETP.GT.U32.AND P0, PT, R0, -0x1, PT ;  /* 0xffffffff0000780c */ /* 0x000fc80003f04070 */
[----:B------:R-:W-:Y:S01]  /*0c30*/  ISETP.GT.AND.EX P0, PT, R8, -0x1, PT, P0 ;  /* 0xffffffff0800780c */ /* 0x000fe20003f04300 */
[----:B-1----:R-:W-:-:S12]  /*0c40*/  VIADD R8, R0, UR4 ;  /* 0x0000000400087c36 */ /* 0x002fd80008000000 */
[----:B------:R-:W-:Y:S05]  /*0c50*/  @P0 EXIT ;  /* 0x000000000000094d */ /* 0x000fea0003800000 */
[----:B------:R-:W-:Y:S01]  /*0c60*/  HFMA2 R3, -RZ, RZ, 0, 0 ;  /* 0x00000000ff037431 */ /* 0x000fe200000001ff */
[----:B------:R-:W0:Y:S01]  /*0c70*/  LDCU.64 UR6, c[0x0][0x3a0] ;  /* 0x00007400ff0677ac */ /* 0x000e220008000a00 */
[----:B------:R-:W-:Y:S01]  /*0c80*/  UMOV UR4, URZ ;  /* 0x000000ff00047c82 */ /* 0x000fe20008000000 */
[----:B------:R-:W-:-:S04]  /*0c90*/  IMAD.WIDE.U32 R6, R2, R2, R2 ;  /* 0x0000000202067225 */ /* 0x000fc800078e0002 */
[----:B------:R-:W-:-:S05]  /*0ca0*/  VIADD R3, R7, UR4 ;  /* 0x0000000407037c36 */ /* 0x000fca0008000000 */
[--C-:B------:R-:W-:Y:S01]  /*0cb0*/  SHF.R.U64 R6, R6, 0x1, R3.reuse ;  /* 0x0000000106067819 */ /* 0x100fe20000001203 */
[----:B0-----:R-:W-:Y:S01]  /*0cc0*/  UIADD3 UR4, UP0, UPT, UR6, -0x1, URZ ;  /* 0xffffffff06047890 */ /* 0x001fe2000ff1e0ff */
[----:B------:R-:W-:Y:S02]  /*0cd0*/  SHF.R.U32.HI R0, RZ, 0x1, R3 ;  /* 0x00000001ff007819 */ /* 0x000fe40000011603 */
[----:B------:R-:W-:Y:S01]  /*0ce0*/  LOP3.LUT R6, RZ, R6, RZ, 0x33, !PT ;  /* 0x00000006ff067212 */ /* 0x000fe200078e33ff */
[----:B------:R-:W-:Y:S01]  /*0cf0*/  UIADD3.X UR5, UPT, UPT, UR7, -0x1, URZ, UP0, !UPT ;  /* 0xffffffff07057890 */ /* 0x000fe200087fe4ff */
[----:B------:R-:W-:Y:S02]  /*0d00*/  LOP3.LUT R0, RZ, R0, RZ, 0x33, !PT ;  /* 0x00000000ff007212 */ /* 0x000fe400078e33ff */
[----:B------:R-:W-:Y:S02]  /*0d10*/  IADD3 R6, P0, PT, R5, R6, RZ ;  /* 0x0000000605067210 */ /* 0x000fe40007f1e0ff */
[----:B------:R-:W0:Y:S01]  /*0d20*/  LDC.64 R4, c[0x0][0x398] ;  /* 0x0000e600ff047b82 */ /* 0x000e220000000a00 */
[----:B------:R-:W-:Y:S01]  /*0d30*/  IMAD R9, R2, UR5, RZ ;  /* 0x0000000502097c24 */ /* 0x000fe2000f8e02ff */
[----:B------:R-:W-:-:S03]  /*0d40*/  IADD3.X R7, PT, PT, RZ, R0, RZ, P0, !PT ;  /* 0x00000000ff077210 */ /* 0x000fc600007fe4ff */
[----:B------:R-:W-:-:S04]  /*0d50*/  IMAD.WIDE.U32 R2, R2, UR4, R6 ;  /* 0x0000000402027c25 */ /* 0x000fc8000f8e0006 */
[----:B------:R-:W-:-:S05]  /*0d60*/  IMAD.IADD R3, R3, 0x1, R9 ;  /* 0x0000000103037824 */ /* 0x000fca00078e0209 */
[----:B------:R-:W-:-:S05]  /*0d70*/  LOP3.LUT R3, R8, R3, RZ, 0xfc, !PT ;  /* 0x0000000308037212 */ /* 0x000fca00078efcff */
[----:B0-----:R-:W-:Y:S01]  /*0d80*/  REDG.E.MIN.64.STRONG.GPU desc[UR8][R4.64], R2 ;  /* 0x000000020400798e */ /* 0x001fe2000c92e508 */
[----:B------:R-:W-:Y:S05]  /*0d90*/  EXIT ;  /* 0x000000000000794d */ /* 0x000fea0003800000 */
        .weak           $__internal_3_$__cuda_sm20_rem_u64
        .type           $__internal_3_$__cuda_sm20_rem_u64,@function
        .size           $__internal_3_$__cuda_sm20_rem_u64,($__internal_4_$__cuda_sm20_sqrt_rn_f32_slowpath - $__internal_3_$__cuda_sm20_rem_u64)
$__internal_3_$__cuda_sm20_rem_u64:
[----:B------:R-:W0:Y:S08]  /*0da0*/  I2F.U64.RP R15, UR4 ;  /* 0x00000004000f7d12 */ /* 0x000e300008309000 */
[----:B0-----:R-:W0:Y:S02]  /*0db0*/  MUFU.RCP R15, R15 ;  /* 0x0000000f000f7308 */ /* 0x001e240000001000 */
[----:B0-----:R-:W-:-:S06]  /*0dc0*/  IADD3 R10, PT, PT, R15, 0x1ffffffe, RZ ;  /* 0x1ffffffe0f0a7810 */ /* 0x001fcc0007ffe0ff */
        /* <DEDUP_REMOVED lines=10> */
[----:B------:R-:W-:-:S04]  /*0e70*/  IMAD.HI.U32 R15, R11, R21, RZ ;  /* 0x000000150b0f7227 */ /* 0x000fc800078e00ff */
[----:B------:R-:W-:-:S04]  /*0e80*/  IMAD.HI.U32 R16, P1, R11, R19, R16 ;  /* 0x000000130b107227 */ /* 0x000fc80007820010 */
[----:B------:R-:W-:Y:S01]  /*0e90*/  IMAD.X R15, R15, 0x1, R11, P0 ;  /* 0x000000010f0f7824 */ /* 0x000fe200000e060b */
[----:B------:R-:W-:-:S04]  /*0ea0*/  IADD3 R17, P2, PT, R23, R16, RZ ;  /* 0x0000001017117210 */ /* 0x000fc80007f5e0ff */
[----:B------:R-:W-:Y:S01]  /*0eb0*/  IADD3.X R15, PT, PT, RZ, RZ, R15, P2, P1 ;  /* 0x000000ffff0f7210 */ /* 0x000fe200017e240f */
[----:B------:R-:W-:-:S04]  /*0ec0*/  IMAD.WIDE.U32 R10, R17, UR4, RZ ;  /* 0x00000004110a7c25 */ /* 0x000fc8000f8e00ff */
[----:B------:R-:W-:Y:S01]  /*0ed0*/  IMAD R16, R17, UR5, R11 ;  /* 0x0000000511107c24 */ /* 0x000fe2000f8e020b */
[----:B------:R-:W-:-:S03]  /*0ee0*/  IADD3 R11, P0, PT, RZ, -R10, RZ ;  /* 0x8000000aff0b7210 */ /* 0x000fc60007f1e0ff */
[----:B------:R-:W-:Y:S02]  /*0ef0*/  IMAD R10, R15, UR4, R16 ;  /* 0x000000040f0a7c24 */ /* 0x000fe4000f8e0210 */
[----:B------:R-:W-:-:S03]  /*0f00*/  IMAD.HI.U32 R16, R17, R11, RZ ;  /* 0x0000000b11107227 */ /* 0x000fc600078e00ff */
[----:B------:R-:W-:-:S05]  /*0f10*/  IADD3.X R10, PT, PT, RZ, ~R10, RZ, P0, !PT ;  /* 0x8000000aff0a7210 */ /* 0x000fca00007fe4ff */
[----:B------:R-:W-:-:S04]  /*0f20*/  IMAD.WIDE.U32 R16, P0, R17, R10, R16 ;  /* 0x0000000a11107225 */ /* 0x000fc80007800010 */
[C---:B------:R-:W-:Y:S02]  /*0f30*/  IMAD R18, R15.reuse, R10, RZ ;  /* 0x0000000a0f127224 */ /* 0x040fe400078e02ff */
[----:B------:R-:W-:-:S04]  /*0f40*/  IMAD.HI.U32 R17, P1, R15, R11, R16 ;  /* 0x0000000b0f117227 */ /* 0x000fc80007820010 */
[----:B------:R-:W-:Y:S02]  /*0f50*/  HFMA2 R11, -RZ, RZ, 0, 0 ;  /* 0x00000000ff0b7431 */ /* 0x000fe400000001ff */
[----:B------:R-:W-:Y:S01]  /*0f60*/  IMAD.HI.U32 R10, R15, R10, RZ ;  /* 0x0000000a0f0a7227 */ /* 0x000fe200078e00ff */
[----:B------:R-:W-:-:S03]  /*0f70*/  IADD3 R17, P2, PT, R18, R17, RZ ;  /* 0x0000001112117210 */ /* 0x000fc60007f5e0ff */
[----:B------:R-:W-:Y:S02]  /*0f80*/  IMAD.X R15, R10, 0x1, R15, P0 ;  /* 0x000000010a0f7824 */ /* 0x000fe400000e060f */
[----:B------:R-:W-:-:S03]  /*0f90*/  IMAD.HI.U32 R10, R17, R12, RZ ;  /* 0x0000000c110a7227 */ /* 0x000fc600078e00ff */
[----:B------:R-:W-:Y:S01]  /*0fa0*/  IADD3.X R15, PT, PT, RZ, RZ, R15, P2, P1 ;  /* 0x000000ffff0f7210 */ /* 0x000fe200017e240f */
[----:B------:R-:W-:-:S04]  /*0fb0*/  IMAD.WIDE.U32 R10, R17, R13, R10 ;  /* 0x0000000d110a7225 */ /* 0x000fc800078e000a */
[C---:B------:R-:W-:Y:S02]  /*0fc0*/  IMAD R17, R15.reuse, R13, RZ ;  /* 0x0000000d0f117224 */ /* 0x040fe400078e02ff */
[----:B------:R-:W-:-:S04]  /*0fd0*/  IMAD.HI.U32 R10, P0, R15, R12, R10 ;  /* 0x0000000c0f0a7227 */ /* 0x000fc8000780000a */
[----:B------:R-:W-:Y:S01]  /*0fe0*/  IMAD.HI.U32 R15, R15, R13, RZ ;  /* 0x0000000d0f0f7227 */ /* 0x000fe200078e00ff */
[----:B------:R-:W-:-:S03]  /*0ff0*/  IADD3 R17, P1, PT, R17, R10, RZ ;  /* 0x0000000a11117210 */ /* 0x000fc60007f3e0ff */
[----:B------:R-:W-:Y:S02]  /*1000*/  IMAD.X R15, RZ, RZ, R15, P0 ;  /* 0x000000ffff0f7224 */ /* 0x000fe400000e060f */
[----:B------:R-:W-:-:S03]  /*1010*/  IMAD.WIDE.U32 R10, R17, UR4, RZ ;  /* 0x00000004110a7c25 */ /* 0x000fc6000f8e00ff */
[----:B------:R-:W-:Y:S01]  /*1020*/  IADD3.X R15, PT, PT, RZ, R15, RZ, P1, !PT ;  /* 0x0000000fff0f7210 */ /* 0x000fe20000ffe4ff */
[----:B------:R-:W-:Y:S01]  /*1030*/  IMAD R16, R17, UR5, R11 ;  /* 0x0000000511107c24 */ /* 0x000fe2000f8e020b */
[----:B------:R-:W-:-:S03]  /*1040*/  IADD3 R10, P1, PT, -R10, R12, RZ ;  /* 0x0000000c0a0a7210 */ /* 0x000fc60007f3e1ff */
[----:B------:R-:W-:Y:S01]  /*1050*/  IMAD R16, R15, UR4, R16 ;  /* 0x000000040f107c24 */ /* 0x000fe2000f8e0210 */
[C---:B------:R-:W-:Y:S02]  /*1060*/  ISETP.GE.U32.AND P0, PT, R10.reuse, UR4, PT ;  /* 0x000000040a007c0c */ /* 0x040fe4000bf06070 */
[----:B------:R-:W-:Y:S01]  /*1070*/  MOV R15, 0x0 ;  /* 0x00000000000f7802 */ /* 0x000fe20000000f00 */
[----:B------:R-:W-:Y:S01]  /*1080*/  IMAD.X R11, R13, 0x1, ~R16, P1 ;  /* 0x000000010d0b7824 */ /* 0x000fe200008e0e10 */
[----:B------:R-:W-:-:S04]  /*1090*/  IADD3 R13, P1, PT, R10, -UR4, RZ ;  /* 0x800000040a0d7c10 */ /* 0x000fc8000ff3e0ff */
[C---:B------:R-:W-:Y:S02]  /*10a0*/  ISETP.GE.U32.AND.EX P0, PT, R11.reuse, UR5, PT, P0 ;  /* 0x000000050b007c0c */ /* 0x040fe4000bf06100 */
[----:B------:R-:W-:Y:S02]  /*10b0*/  IADD3.X R12, PT, PT, R11, ~UR5, RZ, P1, !PT ;  /* 0x800000050b0c7c10 */ /* 0x000fe40008ffe4ff */
[----:B------:R-:W-:Y:S02]  /*10c0*/  SEL R13, R13, R10, P0 ;  /* 0x0000000a0d0d7207 */ /* 0x000fe40000000000 */
[----:B------:R-:W-:Y:S02]  /*10d0*/  SEL R12, R12, R11, P0 ;  /* 0x0000000b0c0c7207 */ /* 0x000fe40000000000 */
[C---:B------:R-:W-:Y:S02]  /*10e0*/  ISETP.GE.U32.AND P0, PT, R13.reuse, UR4, PT ;  /* 0x000000040d007c0c */ /* 0x040fe4000bf06070 */
[----:B------:R-:W-:-:S02]  /*10f0*/  IADD3 R10, P2, PT, R13, -UR4, RZ ;  /* 0x800000040d0a7c10 */ /* 0x000fc4000ff5e0ff */
[----:B------:R-:W-:Y:S02]  /*1100*/  ISETP.NE.U32.AND P1, PT, RZ, UR4, PT ;  /* 0x00000004ff007c0c */ /* 0x000fe4000bf25070 */
[C---:B------:R-:W-:Y:S02]  /*1110*/  ISETP.GE.U32.AND.EX P0, PT, R12.reuse, UR5, PT, P0 ;  /* 0x000000050c007c0c */ /* 0x040fe4000bf06100 */
[----:B------:R-:W-:Y:S02]  /*1120*/  IADD3.X R11, PT, PT, R12, ~UR5, RZ, P2, !PT ;  /* 0x800000050c0b7c10 */ /* 0x000fe400097fe4ff */
[----:B------:R-:W-:Y:S02]  /*1130*/  ISETP.NE.AND.EX P1, PT, RZ, UR5, PT, P1 ;  /* 0x00000005ff007c0c */ /* 0x000fe4000bf25310 */
[----:B------:R-:W-:Y:S02]  /*1140*/  SEL R10, R10, R13, P0 ;  /* 0x0000000d0a0a7207 */ /* 0x000fe40000000000 */
[----:B------:R-:W-:-:S02]  /*1150*/  SEL R11, R11, R12, P0 ;  /* 0x0000000c0b0b7207 */ /* 0x000fc40000000000 */
[----:B------:R-:W-:Y:S02]  /*1160*/  SEL R10, R10, 0xffffffff, P1 ;  /* 0xffffffff0a0a7807 */ /* 0x000fe40000800000 */
[----:B------:R-:W-:Y:S01]  /*1170*/  SEL R11, R11, 0xffffffff, P1 ;  /* 0xffffffff0b0b7807 */ /* 0x000fe20000800000 */
[----:B------:R-:W-:Y:S06]  /*1180*/  RET.REL.NODEC R14 `(_Z8tsp_tprcPfS_lPyl) ;  /* 0xffffffec0e9c7950 */ /* 0x000fec0003c3ffff */
        .weak           $__internal_4_$__cuda_sm20_sqrt_rn_f32_slowpath
        .type           $__internal_4_$__cuda_sm20_sqrt_rn_f32_slowpath,@function
        .size           $__internal_4_$__cuda_sm20_sqrt_rn_f32_slowpath,(.L_x_141 - $__internal_4_$__cuda_sm20_sqrt_rn_f32_slowpath)
$__internal_4_$__cuda_sm20_sqrt_rn_f32_slowpath:
[----:B------:R-:W-:-:S13]  /*1190*/  LOP3.LUT P0, RZ, R0, 0x7fffffff, RZ, 0xc0, !PT ;  /* 0x7fffffff00ff7812 */ /* 0x000fda000780c0ff */
[----:B------:R-:W-:Y:S01]  /*11a0*/  @!P0 IMAD.MOV.U32 R14, RZ, RZ, R0 ;  /* 0x000000ffff0e8224 */ /* 0x000fe200078e0000 */
[----:B------:R-:W-:Y:S06]  /*11b0*/  @!P0 BRA `(.L_x_45) ;  /* 0x0000000000408947 */ /* 0x000fec0003800000 */
[----:B------:R-:W-:-:S13]  /*11c0*/  FSETP.GEU.FTZ.AND P0, PT, R0, RZ, PT ;  /* 0x000000ff0000720b */ /* 0x000fda0003f1e000 */
[----:B------:R-:W-:Y:S01]  /*11d0*/  @!P0 MOV R14, 0x7fffffff ;  /* 0x7fffffff000e8802 */ /* 0x000fe20000000f00 */
        /* <DEDUP_REMOVED lines=14> */
.L_x_45:
[----:B------:R-:W-:Y:S01]  /*12c0*/  HFMA2 R15, -RZ, RZ, 0, 0 ;  /* 0x00000000ff0f7431 */ /* 0x000fe200000001ff */
[----:B------:R-:W-:Y:S01]  /*12d0*/  MOV R0, R14 ;  /* 0x0000000e00007202 */ /* 0x000fe20000000f00 */
[----:B------:R-:W-:-:S04]  /*12e0*/  IMAD.MOV.U32 R14, RZ, RZ, R19 ;  /* 0x000000ffff0e7224 */ /* 0x000fc800078e0013 */
[----:B------:R-:W-:Y:S05]  /*12f0*/  RET.REL.NODEC R14 `(_Z8tsp_tprcPfS_lPyl) ;  /* 0xffffffec0e407950 */ /* 0x000fea0003c3ffff */
.L_x_46:
        /* <DEDUP_REMOVED lines=16> */
.L_x_141:


//--------------------- .text._Z9tsp_tpredPfS_lPyll --------------------------
	.section	.text._Z9tsp_tpredPfS_lPyll,"ax",@progbits
	.align	128
        .global         _Z9tsp_tpredPfS_lPyll
        .type           _Z9tsp_tpredPfS_lPyll,@function
        .size           _Z9tsp_tpredPfS_lPyll,(.L_x_144 - _Z9tsp_tpredPfS_lPyll)
        .other          _Z9tsp_tpredPfS_lPyll,@"STO_CUDA_ENTRY STV_DEFAULT"
_Z9tsp_tpredPfS_lPyll:
.text._Z9tsp_tpredPfS_lPyll:
[----:B------:R-:W-:Y:S01]  /*0000*/  LDC R1, c[0x0][0x37c] ;  /* 0x0000df00ff017b82 */ /* 0x000fe20000000800 */
[----:B------:R-:W0:Y:S07]  /*0010*/  S2R R22, SR_TID.X ;  /* 0x0000000000167919 */ /* 0x000e2e0000002100 */
[----:B------:R-:W0:Y:S01]  /*0020*/  S2UR UR4, SR_CTAID.X ;  /* 0x00000000000479c3 */ /* 0x000e220000002500 */
[----:B------:R-:W1:Y:S07]  /*0030*/  LDCU.64 UR16, c[0x0][0x3a0] ;  /* 0x00007400ff1077ac */ /* 0x000e6e0008000a00 */
[----:B------:R-:W0:Y:S02]  /*0040*/  LDC R23, c[0x0][0x360] ;  /* 0x0000d800ff177b82 */ /* 0x000e240000000800 */
[----:B0-----:R-:W-:-:S05]  /*0050*/  IMAD R22, R23, UR4, R22 ;  /* 0x0000000417167c24 */ /* 0x001fca000f8e0216 */
[----:B-1----:R-:W-:-:S04]  /*0060*/  ISETP.GE.U32.AND P0, PT, R22, UR16, PT ;  /* 0x0000001016007c0c */ /* 0x002fc8000bf06070 */
[----:B------:R-:W-:-:S13]  /*0070*/  ISETP.GE.AND.EX P0, PT, RZ, UR17, PT, P0 ;  /* 0x00000011ff007c0c */ /* 0x000fda000bf06300 */
[----:B------:R-:W-:Y:S05]  /*0080*/  @P0 EXIT ;  /* 0x000000000000094d */ /* 0x000fea0003800000 */
[----:B------:R-:W0:Y:S01]  /*0090*/  LDCU.64 UR4, c[0x0][0x3a8] ;  /* 0x00007500ff0477ac */ /* 0x000e220008000a00 */
[----:B------:R-:W1:Y:S01]  /*00a0*/  LDCU.64 UR6, c[0x0][0x390] ;  /* 0x00007200ff0677ac */ /* 0x000e620008000a00 */
[----:B------:R-:W2:Y:S01]  /*00b0*/  LDCU.64 UR18, c[0x0][0x358] ;  /* 0x00006b00ff1277ac */ /* 0x000ea20008000a00 */
[----:B0-----:R-:W-:-:S04]  /*00c0*/  UISETP.GE.U32.AND UP0, UPT, UR4, 0x1, UPT ;  /* 0x000000010400788c */ /* 0x001fc8000bf06070 */
[----:B------:R-:W-:Y:S01]  /*00d0*/  UISETP.GE.AND.EX UP0, UPT, UR5, URZ, UPT, UP0 ;  /* 0x000000ff0500728c */ /* 0x000fe2000bf06300 */
[----:B-1----:R-:W-:Y:S02]  /*00e0*/  IMAD.U32 R6, RZ, RZ, UR6 ;  /* 0x00000006ff067e24 */ /* 0x002fe4000f8e00ff */
[----:B------:R-:W-:-:S06]  /*00f0*/  IMAD.U32 R5, RZ, RZ, UR7 ;  /* 0x00000007ff057e24 */ /* 0x000fcc000f8e00ff */
[----:B--2---:R-:W-:Y:S05]  /*0100*/  BRA.U !UP0, `(.L_x_47) ;  /* 0x0000002508707547 */ /* 0x004fea000b800000 */
[----:B------:R-:W0:Y:S08]  /*0110*/  LDC.64 R12, c[0x0][0x380] ;  /* 0x0000e000ff0c7b82 */ /* 0x000e300000000a00 */
[----:B------:R-:W1:Y:S01]  /*0120*/  LDC.64 R2, c[0x0][0x388] ;  /* 0x0000e200ff027b82 */ /* 0x000e620000000a00 */
[----:B0-----:R-:W-:-:S06]  /*0130*/  IMAD.WIDE R12, R22, 0x4, R12 ;  /* 0x00000004160c7825 */ /* 0x001fcc00078e020c */
[----:B------:R0:W5:Y:S01]  /*0140*/  LDG.E R12, desc[UR18][R12.64] ;  /* 0x000000120c0c7981 */ /* 0x000162000c1e1900 */
[----:B-1----:R-:W-:-:S05]  /*0150*/  IMAD.WIDE R2, R22, 0x4, R2 ;  /* 0x0000000416027825 */ /* 0x002fca00078e0202 */
[----:B------:R0:W5:Y:S01]  /*0160*/  LDG.E R11, desc[UR18][R2.64] ;  /* 0x00000012020b7981 */ /* 0x000162000c1e1900 */
[----:B------:R-:W-:-:S04]  /*0170*/  IADD3 R10, P0, PT, R22, 0x1, RZ ;  /* 0x00000001160a7810 */ /* 0x000fc80007f1e0ff */
[----:B------:R-:W-:-:S04]  /*0180*/  IADD3.X R9, PT, PT, RZ, RZ, RZ, P0, !PT ;  /* 0x000000ffff097210 */ /* 0x000fc800007fe4ff */
[----:B------:R-:W-:-:S04]  /*0190*/  LOP3.LUT R0, R9, UR17, RZ, 0xfc, !PT ;  /* 0x0000001109007c12 */ /* 0x000fc8000f8efcff */
[----:B------:R-:W-:Y:S01]  /*01a0*/  ISETP.NE.U32.AND P0, PT, R0, RZ, PT ;  /* 0x000000ff0000720c */ /* 0x000fe20003f05070 */
[----:B------:R-:W-:-:S12]  /*01b0*/  BSSY.RECONVERGENT B0, `(.L_x_48) ;  /* 0x0000017000007945 */ /* 0x000fd80003800200 */
[----:B0-----:R-:W-:Y:S05]  /*01c0*/  @P0 BRA `(.L_x_49) ;  /* 0x0000000000480947 */ /* 0x001fea0003800000 */
[----:B------:R-:W0:Y:S01]  /*01d0*/  I2F.U32.RP R0, UR16 ;  /* 0x0000001000007d06 */ /* 0x000e220008209000 */
[----:B------:R-:W-:-:S07]  /*01e0*/  ISETP.NE.U32.AND P1, PT, RZ, UR16, PT ;  /* 0x00000010ff007c0c */ /* 0x000fce000bf25070 */
[----:B0-----:R-:W0:Y:S02]  /*01f0*/  MUFU.RCP R0, R0 ;  /* 0x0000000000007308 */ /* 0x001e240000001000 */
[----:B0-----:R-:W-:-:S06]  /*0200*/  VIADD R2, R0, 0xffffffe ;  /* 0x0ffffffe00027836 */ /* 0x001fcc0000000000 */
[----:B------:R0:W1:Y:S02]  /*0210*/  F2I.FTZ.U32.TRUNC.NTZ R3, R2 ;  /* 0x0000000200037305 */ /* 0x000064000021f000 */
[----:B0-----:R-:W-:Y:S02]  /*0220*/  HFMA2 R2, -RZ, RZ, 0, 0 ;  /* 0x00000000ff027431 */ /* 0x001fe400000001ff */
[----:B-1----:R-:W-:-:S04]  /*0230*/  IMAD.MOV R5, RZ, RZ, -R3 ;  /* 0x000000ffff057224 */ /* 0x002fc800078e0a03 */
[----:B------:R-:W-:-:S04]  /*0240*/  IMAD R5, R5, UR16, RZ ;  /* 0x0000001005057c24 */ /* 0x000fc8000f8e02ff */
[----:B------:R-:W-:-:S06]  /*0250*/  IMAD.HI.U32 R3, R3, R5, R2 ;  /* 0x0000000503037227 */ /* 0x000fcc00078e0002 */
[----:B------:R-:W-:-:S04]  /*0260*/  IMAD.HI.U32 R3, R3, R10, RZ ;  /* 0x0000000a03037227 */ /* 0x000fc800078e00ff */
[----:B------:R-:W-:-:S04]  /*0270*/  IMAD.MOV R3, RZ, RZ, -R3 ;  /* 0x000000ffff037224 */ /* 0x000fc800078e0a03 */
[----:B------:R-:W-:-:S05]  /*0280*/  IMAD R3, R3, UR16, R10 ;  /* 0x0000001003037c24 */ /* 0x000fca000f8e020a */
[----:B------:R-:W-:-:S13]  /*0290*/  ISETP.GE.U32.AND P0, PT, R3, UR16, PT ;  /* 0x0000001003007c0c */ /* 0x000fda000bf06070 */
[----:B------:R-:W-:-:S05]  /*02a0*/  @P0 VIADD R3, R3, -UR16 ;  /* 0x8000001003030c36 */ /* 0x000fca0008000000 */
[----:B------:R-:W-:-:S13]  /*02b0*/  ISETP.GE.U32.AND P0, PT, R3, UR16, PT ;  /* 0x0000001003007c0c */ /* 0x000fda000bf06070 */
[----:B------:R-:W-:Y:S02]  /*02c0*/  @P0 IADD3 R3, PT, PT, R3, -UR16, RZ ;  /* 0x8000001003030c10 */ /* 0x000fe4000fffe0ff */
[----:B------:R-:W-:Y:S01]  /*02d0*/  @!P1 LOP3.LUT R3, RZ, UR16, RZ, 0x33, !PT ;  /* 0x00000010ff039c12 */ /* 0x000fe2000f8e33ff */
[----:B------:R-:W-:Y:S06]  /*02e0*/  BRA `(.L_x_50) ;  /* 0x00000000000c7947 */ /* 0x000fec0003800000 */
.L_x_49:
[----:B------:R-:W-:-:S07]  /*02f0*/  MOV R0, 0x310 ;  /* 0x0000031000007802 */ /* 0x000fce0000000f00 */
[----:B-----5:R-:W-:Y:S05]  /*0300*/  CALL.REL.NOINC `($__internal_6_$__cuda_sm20_rem_u64) ;  /* 0x00000028004c7944 */ /* 0x020fea0003c00000 */
[----:B------:R-:W-:-:S07]  /*0310*/  IMAD.MOV.U32 R3, RZ, RZ, R4 ;  /* 0x000000ffff037224 */ /* 0x000fce00078e0004 */
.L_x_50:
[----:B------:R-:W-:Y:S05]  /*0320*/  BSYNC.RECONVERGENT B0 ;  /* 0x0000000000007941 */ /* 0x000fea0003800200 */
.L_x_48:
[----:B------:R-:W0:Y:S01]  /*0330*/  LDCU.128 UR4, c[0x0][0x380] ;  /* 0x00007000ff0477ac */ /* 0x000e220008000c00 */
[--C-:B------:R-:W-:Y:S02]  /*0340*/  SHF.R.S64 R2, RZ, 0x1e, R3.reuse ;  /* 0x0000001eff027819 */ /* 0x100fe40000001003 */
[----:B------:R-:W-:Y:S02]  /*0350*/  SHF.R.S32.HI R3, RZ, 0x1e, R3 ;  /* 0x0000001eff037819 */ /* 0x000fe40000011403 */
[C---:B0-----:R-:W-:Y:S02]  /*0360*/  IADD3 R4, P1, PT, R2.reuse, UR6, RZ ;  /* 0x0000000602047c10 */ /* 0x041fe4000ff3e0ff */
[----:B------:R-:W-:Y:S02]  /*0370*/  IADD3 R2, P0, PT, R2, UR4, RZ ;  /* 0x0000000402027c10 */ /* 0x000fe4000ff1e0ff */
[C---:B------:R-:W-:Y:S02]  /*0380*/  IADD3.X R5, PT, PT, R3.reuse, UR7, RZ, P1, !PT ;  /* 0x0000000703057c10 */ /* 0x040fe40008ffe4ff */
[----:B------:R-:W-:-:S03]  /*0390*/  IADD3.X R3, PT, PT, R3, UR5, RZ, P0, !PT ;  /* 0x0000000503037c10 */ /* 0x000fc600087fe4ff */
[----:B------:R-:W2:Y:S04]  /*03a0*/  LDG.E R8, desc[UR18][R4.64] ;  /* 0x0000001204087981 */ /* 0x000ea8000c1e1900 */
[----:B------:R-:W3:Y:S01]  /*03b0*/  LDG.E R7, desc[UR18][R2.64] ;  /* 0x0000001202077981 */ /* 0x000ee2000c1e1900 */
[----:B------:R-:W-:Y:S01]  /*03c0*/  BSSY.RECONVERGENT B0, `(.L_x_51) ;  /* 0x0000012000007945 */ /* 0x000fe20003800200 */
[----:B--2--5:R-:W-:Y:S01]  /*03d0*/  FADD R6, R11, -R8 ;  /* 0x800000080b067221 */ /* 0x024fe20000000000 */
[----:B---3--:R-:W-:-:S03]  /*03e0*/  FADD R0, R12, -R7 ;  /* 0x800000070c007221 */ /* 0x008fc60000000000 */
[----:B------:R-:W-:-:S04]  /*03f0*/  FMUL R13, R6, R6 ;  /* 0x00000006060d7220 */ /* 0x000fc80000400000 */
[----:B------:R-:W-:-:S04]  /*0400*/  FFMA R14, R0, R0, R13 ;  /* 0x00000000000e7223 */ /* 0x000fc8000000000d */
[----:B------:R-:W-:Y:S01]  /*0410*/  VIADD R0, R14, 0xf3000000 ;  /* 0xf30000000e007836 */ /* 0x000fe20000000000 */
[----:B------:R0:W1:Y:S04]  /*0420*/  MUFU.RSQ R13, R14 ;  /* 0x0000000e000d7308 */ /* 0x0000680000001400 */
[----:B------:R-:W-:-:S13]  /*0430*/  ISETP.GT.U32.AND P0, PT, R0, 0x727fffff, PT ;  /* 0x727fffff0000780c */ /* 0x000fda0003f04070 */
[----:B01----:R-:W-:Y:S05]  /*0440*/  @!P0 BRA `(.L_x_52) ;  /* 0x0000000000148947 */ /* 0x003fea0003800000 */
[----:B------:R-:W-:Y:S01]  /*0450*/  BSSY.RECONVERGENT B1, `(.L_x_53) ;  /* 0x0000003000017945 */ /* 0x000fe20003800200 */
[----:B------:R-:W-:-:S07]  /*0460*/  MOV R0, 0x480 ;  /* 0x0000048000007802 */ /* 0x000fce0000000f00 */
[----:B------:R-:W-:Y:S05]  /*0470*/  CALL.REL.NOINC `($__internal_7_$__cuda_sm20_sqrt_rn_f32_slowpath) ;  /* 0x0000002800ec7944 */ /* 0x000fea0003c00000 */
[----:B------:R-:W-:Y:S05]  /*0480*/  BSYNC.RECONVERGENT B1 ;  /* 0x0000000000017941 */ /* 0x000fea0003800200 */
.L_x_53:
[----:B------:R-:W-:Y:S05]  /*0490*/  BRA `(.L_x_54) ;  /* 0x0000000000107947 */ /* 0x000fea0003800000 */
.L_x_52:
[----:B------:R-:W-:Y:S01]  /*04a0*/  FMUL.FTZ R29, R14, R13 ;  /* 0x0000000d0e1d7220 */ /* 0x000fe20000410000 */
[----:B------:R-:W-:-:S03]  /*04b0*/  FMUL.FTZ R2, R13, 0.5 ;  /* 0x3f0000000d027820 */ /* 0x000fc60000410000 */
[----:B------:R-:W-:-:S04]  /*04c0*/  FFMA R0, -R29, R29, R14 ;  /* 0x0000001d1d007223 */ /* 0x000fc8000000010e */
[----:B------:R-:W-:-:S07]  /*04d0*/  FFMA R29, R0, R2, R29 ;  /* 0x00000002001d7223 */ /* 0x000fce000000001d */
.L_x_54:
[----:B------:R-:W-:Y:S05]  /*04e0*/  BSYNC.RECONVERGENT B0 ;  /* 0x0000000000007941 */ /* 0x000fea0003800200 */
.L_x_51:
[----:B------:R-:W0:Y:S01]  /*04f0*/  LDCU.128 UR12, c[0x0][0x3a0] ;  /* 0x00007400ff0c77ac */ /* 0x000e220008000c00 */
[----:B------:R-:W-:Y:S01]  /*0500*/  MOV R23, RZ ;  /* 0x000000ff00177202 */ /* 0x000fe20000000f00 */
[----:B------:R1:W2:Y:S01]  /*0510*/  F2I.S64.TRUNC R20, R29 ;  /* 0x0000001d00147311 */ /* 0x0002a2000020d900 */
[C---:B------:R-:W-:Y:S01]  /*0520*/  IADD3 R18, P0, PT, R22.reuse, -0x1, RZ ;  /* 0xffffffff16127810 */ /* 0x040fe20007f1e0ff */
[----:B------:R-:W-:Y:S01]  /*0530*/  UMOV UR4, URZ ;  /* 0x000000ff00047c82 */ /* 0x000fe20008000000 */
[----:B------:R-:W3:Y:S01]  /*0540*/  LDCU.64 UR6, c[0x0][0x390] ;  /* 0x00007200ff0677ac */ /* 0x000ee20008000a00 */
[----:B------:R-:W-:Y:S01]  /*0550*/  IMAD.WIDE.U32 R2, R22, R22, R22 ;  /* 0x0000001616027225 */ /* 0x000fe200078e0016 */
[----:B------:R-:W4:Y:S03]  /*0560*/  LDCU.64 UR20, c[0x0][0x3a0] ;  /* 0x00007400ff1477ac */ /* 0x000f260008000a00 */
[----:B------:R-:W-:-:S02]  /*0570*/  VIADD R3, R3, UR4 ;  /* 0x0000000403037c36 */ /* 0x000fc40008000000 */
[----:B------:R-:W-:Y:S01]  /*0580*/  IMAD.X R19, RZ, RZ, -0x1, P0 ;  /* 0xffffffffff137424 */ /* 0x000fe200000e06ff */
[----:B------:R-:W-:Y:S01]  /*0590*/  UMOV UR4, URZ ;  /* 0x000000ff00047c82 */ /* 0x000fe20008000000 */
[----:B------:R-:W-:Y:S01]  /*05a0*/  UMOV UR5, URZ ;  /* 0x000000ff00057c82 */ /* 0x000fe20008000000 */
[--C-:B------:R-:W-:Y:S02]  /*05b0*/  SHF.R.U64 R2, R2, 0x1, R3.reuse ;  /* 0x0000000102027819 */ /* 0x100fe40000001203 */
[----:B------:R-:W-:Y:S01]  /*05c0*/  SHF.R.U32.HI R0, RZ, 0x1, R3 ;  /* 0x00000001ff007819 */ /* 0x000fe20000011603 */
[----:B0-----:R-:W-:Y:S01]  /*05d0*/  UIADD3 UR10, UP0, UPT, UR12, -0x1, URZ ;  /* 0xffffffff0c0a7890 */ /* 0x001fe2000ff1e0ff */
[----:B------:R-:W-:Y:S02]  /*05e0*/  LOP3.LUT R16, RZ, R2, RZ, 0x33, !PT ;  /* 0x00000002ff107212 */ /* 0x000fe400078e33ff */
[----:B------:R-:W-:Y:S01]  /*05f0*/  LOP3.LUT R17, RZ, R0, RZ, 0x33, !PT ;  /* 0x00000000ff117212 */ /* 0x000fe200078e33ff */
[----:B------:R-:W-:Y:S01]  /*0600*/  UIADD3.X UR11, UPT, UPT, UR13, -0x1, URZ, UP0, !UPT ;  /* 0xffffffff0d0b7890 */ /* 0x000fe200087fe4ff */
[----:B---3--:R-:W-:Y:S01]  /*0610*/  MOV R6, UR6 ;  /* 0x0000000600067c02 */ /* 0x008fe20008000f00 */
[----:B------:R-:W-:Y:S01]  /*0620*/  UISETP.NE.U32.AND UP0, UPT, UR14, 0x1, UPT ;  /* 0x000000010e00788c */ /* 0x000fe2000bf05070 */
[----:B------:R-:W-:-:S02]  /*0630*/  IMAD.U32 R5, RZ, RZ, UR7 ;  /* 0x00000007ff057e24 */ /* 0x000fc4000f8e00ff */
[----:B------:R-:W-:Y:S01]  /*0640*/  IMAD.WIDE.U32 R16, R22, UR10, R16 ;  /* 0x0000000a16107c25 */ /* 0x000fe2000f8e0010 */
[----:B------:R-:W-:-:S03]  /*0650*/  UISETP.NE.AND.EX UP0, UPT, UR15, URZ, UPT, UP0 ;  /* 0x000000ff0f00728c */ /* 0x000fc6000bf05300 */
[----:B------:R-:W-:-:S04]  /*0660*/  IMAD R3, R22, UR11, RZ ;  /* 0x0000000b16037c24 */ /* 0x000fc8000f8e02ff */
[----:B------:R-:W-:Y:S02]  /*0670*/  IMAD.IADD R4, R17, 0x1, R3 ;  /* 0x0000000111047824 */ /* 0x000fe400078e0203 */
[----:B-12-4-:R-:W-:Y:S05]  /*0680*/  BRA.U !UP0, `(.L_x_55) ;  /* 0x00000015085c7547 */ /* 0x016fea000b800000 */
[----:B------:R-:W-:Y:S01]  /*0690*/  IADD3 R3, P0, PT, R22, 0x2, RZ ;  /* 0x0000000216037810 */ /* 0x000fe20007f1e0ff */
[----:B------:R-:W-:Y:S01]  /*06a0*/  ULOP3.LUT UR4, UR14, 0xfffffffe, URZ, 0xc0, !UPT ;  /* 0xfffffffe0e047892 */ /* 0x000fe2000f8ec0ff */
[----:B------:R-:W-:Y:S01]  /*06b0*/  MOV R6, UR6 ;  /* 0x0000000600067c02 */ /* 0x000fe20008000f00 */
[----:B------:R-:W-:Y:S01]  /*06c0*/  ULOP3.LUT UR5, UR15, 0x7fffffff, URZ, 0xc0, !UPT ;  /* 0x7fffffff0f057892 */ /* 0x000fe2000f8ec0ff */
[----:B------:R-:W-:Y:S01]  /*06d0*/  IMAD.U32 R5, RZ, RZ, UR7 ;  /* 0x00000007ff057e24 */ /* 0x000fe2000f8e00ff */
[----:B------:R-:W0:Y:S01]  /*06e0*/  LDCU UR22, c[0x0][0x3a4] ;  /* 0x00007480ff1677ac */ /* 0x000e220008000800 */
[----:B------:R-:W-:Y:S01]  /*06f0*/  IMAD.X R2, RZ, RZ, RZ, P0 ;  /* 0x000000ffff027224 */ /* 0x000fe200000e06ff */
[----:B------:R-:W1:Y:S01]  /*0700*/  LDCU UR23, c[0x0][0x3a0] ;  /* 0x00007400ff1777ac */ /* 0x000e620008000800 */
[----:B------:R-:W2:Y:S01]  /*0710*/  LDCU.64 UR12, c[0x0][0x390] ;  /* 0x00007200ff0c77ac */ /* 0x000ea20008000a00 */
[----:B------:R-:W3:Y:S01]  /*0720*/  LDCU.128 UR24, c[0x0][0x380] ;  /* 0x00007000ff1877ac */ /* 0x000ee20008000c00 */
[----:B------:R-:W-:Y:S01]  /*0730*/  UMOV UR8, UR4 ;  /* 0x0000000400087c82 */ /* 0x000fe20008000000 */
[----:B------:R-:W-:-:S05]  /*0740*/  UMOV UR9, UR5 ;  /* 0x0000000500097c82 */ /* 0x000fca0008000000 */
.L_x_91:
[----:B------:R-:W-:Y:S01]  /*0750*/  IADD3 R33, P0, PT, R3, -0x1, RZ ;  /* 0xffffffff03217810 */ /* 0x000fe20007f1e0ff */
[----:B------:R-:W-:Y:S01]  /*0760*/  UIADD3 UR8, UP0, UPT, UR8, -0x2, URZ ;  /* 0xfffffffe08087890 */ /* 0x000fe2000ff1e0ff */
[----:B------:R-:W-:Y:S02]  /*0770*/  BSSY.RECONVERGENT B0, `(.L_x_56) ;  /* 0x000001f000007945 */ /* 0x000fe40003800200 */
[----:B------:R-:W-:Y:S01]  /*0780*/  IADD3.X R0, PT, PT, R2, -0x1, RZ, P0, !PT ;  /* 0xffffffff02007810 */ /* 0x000fe200007fe4ff */
[----:B------:R-:W-:Y:S02]  /*0790*/  UIADD3.X UR9, UPT, UPT, UR9, -0x1, URZ, UP0, !UPT ;  /* 0xffffffff09097890 */ /* 0x000fe400087fe4ff */
[----:B------:R-:W-:Y:S01]  /*07a0*/  UISETP.NE.U32.AND UP0, UPT, UR8, URZ, UPT ;  /* 0x000000ff0800728c */ /* 0x000fe2000bf05070 */
[----:B0-----:R-:W-:-:S03]  /*07b0*/  LOP3.LUT R14, R0, UR22, RZ, 0xfc, !PT ;  /* 0x00000016000e7c12 */ /* 0x001fc6000f8efcff */
[----:B------:R-:W-:Y:S01]  /*07c0*/  UISETP.NE.AND.EX UP0, UPT, UR9, URZ, UPT, UP0 ;  /* 0x000000ff0900728c */ /* 0x000fe2000bf05300 */
[----:B------:R-:W-:-:S13]  /*07d0*/  ISETP.NE.U32.AND P0, PT, R14, RZ, PT ;  /* 0x000000ff0e00720c */ /* 0x000fda0003f05070 */
[----:B------:R-:W-:Y:S05]  /*07e0*/  @P0 BRA `(.L_x_57) ;  /* 0x00000000004c0947 */ /* 0x000fea0003800000 */
[----:B-1----:R-:W0:Y:S01]  /*07f0*/  I2F.U32.RP R14, UR23 ;  /* 0x00000017000e7d06 */ /* 0x002e220008209000 */
[----:B------:R-:W-:Y:S01]  /*0800*/  ISETP.NE.U32.AND P1, PT, RZ, UR23, PT ;  /* 0x00000017ff007c0c */ /* 0x000fe2000bf25070 */
[----:B------:R-:W-:-:S06]  /*0810*/  HFMA2 R37, -RZ, RZ, 0, 0 ;  /* 0x00000000ff257431 */ /* 0x000fcc00000001ff */
        /* <DEDUP_REMOVED lines=16> */
.L_x_57:
[----:B------:R-:W-:-:S07]  /*0920*/  MOV R14, 0x940 ;  /* 0x00000940000e7802 */ /* 0x000fce0000000f00 */
[----:B-123--:R-:W-:Y:S05]  /*0930*/  CALL.REL.NOINC `($__internal_5_$__cuda_sm20_rem_s64) ;  /* 0x0000001c00887944 */ /* 0x00efea0003c00000 */
[----:B------:R-:W-:Y:S02]  /*0940*/  IMAD.MOV.U32 R36, RZ, RZ, R27 ;  /* 0x000000ffff247224 */ /* 0x000fe400078e001b */
[----:B------:R-:W-:-:S07]  /*0950*/  IMAD.MOV.U32 R37, RZ, RZ, R0 ;  /* 0x000000ffff257224 */ /* 0x000fce00078e0000 */
.L_x_58:
[----:B--23--:R-:W-:Y:S05]  /*0960*/  BSYNC.RECONVERGENT B0 ;  /* 0x0000000000007941 */ /* 0x00cfea0003800200 */
.L_x_56:
[--C-:B------:R-:W-:Y:S02]  /*0970*/  SHF.R.S64 R26, RZ, 0x1e, R36.reuse ;  /* 0x0000001eff1a7819 */ /* 0x100fe40000001024 */
[----:B------:R-:W-:Y:S02]  /*0980*/  SHF.R.S32.HI R0, RZ, 0x1e, R36 ;  /* 0x0000001eff007819 */ /* 0x000fe40000011424 */
[C---:B------:R-:W-:Y:S02]  /*0990*/  IADD3 R28, P1, PT, R26.reuse, UR26, RZ ;  /* 0x0000001a1a1c7c10 */ /* 0x040fe4000ff3e0ff */
[----:B------:R-:W-:Y:S02]  /*09a0*/  IADD3 R26, P0, PT, R26, UR24, RZ ;  /* 0x000000181a1a7c10 */ /* 0x000fe4000ff1e0ff */
[C---:B------:R-:W-:Y:S02]  /*09b0*/  IADD3.X R29, PT, PT, R0.reuse, UR27, RZ, P1, !PT ;  /* 0x0000001b001d7c10 */ /* 0x040fe40008ffe4ff */
[----:B------:R-:W-:-:S03]  /*09c0*/  IADD3.X R27, PT, PT, R0, UR25, RZ, P0, !PT ;  /* 0x00000019001b7c10 */ /* 0x000fc600087fe4ff */
[----:B------:R-:W2:Y:S04]  /*09d0*/  LDG.E R24, desc[UR18][R28.64] ;  /* 0x000000121c187981 */ /* 0x000ea8000c1e1900 */
[----:B------:R-:W3:Y:S01]  /*09e0*/  LDG.E R25, desc[UR18][R26.64] ;  /* 0x000000121a197981 */ /* 0x000ee2000c1e1900 */
[----:B------:R-:W-:Y:S01]  /*09f0*/  BSSY.RECONVERGENT B0, `(.L_x_59) ;  /* 0x0000011000007945 */ /* 0x000fe20003800200 */
[----:B--2---:R-:W-:Y:S01]  /*0a00*/  FADD R14, R11, -R24 ;  /* 0x800000180b0e7221 */ /* 0x004fe20000000000 */
[----:B---3--:R-:W-:-:S03]  /*0a10*/  FADD R0, R12, -R25 ;  /* 0x800000190c007221 */ /* 0x008fc60000000000 */
[----:B------:R-:W-:-:S04]  /*0a20*/  FMUL R31, R14, R14 ;  /* 0x0000000e0e1f7220 */ /* 0x000fc80000400000 */
[----:B------:R-:W-:-:S04]  /*0a30*/  FFMA R14, R0, R0, R31 ;  /* 0x00000000000e7223 */ /* 0x000fc8000000001f */
[----:B------:R0:W1:Y:S01]  /*0a40*/  MUFU.RSQ R31, R14 ;  /* 0x0000000e001f7308 */ /* 0x0000620000001400 */
[----:B------:R-:W-:-:S04]  /*0a50*/  IADD3 R0, PT, PT, R14, -0xd000000, RZ ;  /* 0xf30000000e007810 */ /* 0x000fc80007ffe0ff */
[----:B------:R-:W-:-:S13]  /*0a60*/  ISETP.GT.U32.AND P0, PT, R0, 0x727fffff, PT ;  /* 0x727fffff0000780c */ /* 0x000fda0003f04070 */
[----:B01----:R-:W-:Y:S05]  /*0a70*/  @!P0 BRA `(.L_x_60) ;  /* 0x0000000000108947 */ /* 0x003fea0003800000 */
[----:B------:R-:W-:-:S07]  /*0a80*/  MOV R0, 0xaa0 ;  /* 0x00000aa000007802 */ /* 0x000fce0000000f00 */
[----:B------:R-:W-:Y:S05]  /*0a90*/  CALL.REL.NOINC `($__internal_7_$__cuda_sm20_sqrt_rn_f32_slowpath) ;  /* 0x0000002400647944 */ /* 0x000fea0003c00000 */
[----:B------:R-:W-:Y:S01]  /*0aa0*/  IMAD.MOV.U32 R30, RZ, RZ, R29 ;  /* 0x000000ffff1e7224 */ /* 0x000fe200078e001d */
[----:B------:R-:W-:Y:S06]  /*0ab0*/  BRA `(.L_x_61) ;  /* 0x0000000000107947 */ /* 0x000fec0003800000 */
.L_x_60:
[----:B------:R-:W-:Y:S01]  /*0ac0*/  FMUL.FTZ R30, R14, R31 ;  /* 0x0000001f0e1e7220 */ /* 0x000fe20000410000 */
[----:B------:R-:W-:-:S03]  /*0ad0*/  FMUL.FTZ R0, R31, 0.5 ;  /* 0x3f0000001f007820 */ /* 0x000fc60000410000 */
[----:B------:R-:W-:-:S04]  /*0ae0*/  FFMA R27, -R30, R30, R14 ;  /* 0x0000001e1e1b7223 */ /* 0x000fc8000000010e */
[----:B------:R-:W-:-:S07]  /*0af0*/  FFMA R30, R27, R0, R30 ;  /* 0x000000001b1e7223 */ /* 0x000fce000000001e */
.L_x_61:
[----:B------:R-:W-:Y:S05]  /*0b00*/  BSYNC.RECONVERGENT B0 ;  /* 0x0000000000007941 */ /* 0x000fea0003800200 */
.L_x_59:
[----:B------:R-:W-:Y:S01]  /*0b10*/  IADD3 R33, P0, PT, R36, 0x1, RZ ;  /* 0x0000000124217810 */ /* 0x000fe20007f1e0ff */
[----:B------:R-:W-:Y:S04]  /*0b20*/  BSSY.RECONVERGENT B0, `(.L_x_62) ;  /* 0x000001a000007945 */ /* 0x000fe80003800200 */
[----:B------:R-:W-:-:S05]  /*0b30*/  IMAD.X R0, RZ, RZ, R37, P0 ;  /* 0x000000ffff007224 */ /* 0x000fca00000e0625 */
[----:B------:R-:W-:-:S04]  /*0b40*/  LOP3.LUT R14, R0, UR22, RZ, 0xfc, !PT ;  /* 0x00000016000e7c12 */ /* 0x000fc8000f8efcff */
[----:B------:R-:W-:-:S13]  /*0b50*/  ISETP.NE.U32.AND P0, PT, R14, RZ, PT ;  /* 0x000000ff0e00720c */ /* 0x000fda0003f05070 */
[----:B------:R-:W-:Y:S05]  /*0b60*/  @P0 BRA `(.L_x_63) ;  /* 0x0000000000480947 */ /* 0x000fea0003800000 */
[----:B------:R-:W0:Y:S01]  /*0b70*/  I2F.U32.RP R14, UR23 ;  /* 0x00000017000e7d06 */ /* 0x000e220008209000 */
        /* <DEDUP_REMOVED lines=17> */
.L_x_63:
[----:B------:R-:W-:-:S07]  /*0c90*/  MOV R14, 0xcb0 ;  /* 0x00000cb0000e7802 */ /* 0x000fce0000000f00 */
[----:B------:R-:W-:Y:S05]  /*0ca0*/  CALL.REL.NOINC `($__internal_5_$__cuda_sm20_rem_s64) ;  /* 0x0000001800ac7944 */ /* 0x000fea0003c00000 */
[----:B------:R-:W-:-:S07]  /*0cb0*/  MOV R33, R27 ;  /* 0x0000001b00217202 */ /* 0x000fce0000000f00 */
.L_x_64:
[----:B------:R-:W-:Y:S05]  /*0cc0*/  BSYNC.RECONVERGENT B0 ;  /* 0x0000000000007941 */ /* 0x000fea0003800200 */
.L_x_62:
        /* <DEDUP_REMOVED lines=13> */
[----:B------:R-:W-:Y:S01]  /*0da0*/  VIADD R0, R28, 0xf3000000 ;  /* 0xf30000001c007836 */ /* 0x000fe20000000000 */
[----:B------:R0:W1:Y:S04]  /*0db0*/  MUFU.RSQ R35, R28 ;  /* 0x0000001c00237308 */ /* 0x0000680000001400 */
[----:B------:R-:W-:-:S13]  /*0dc0*/  ISETP.GT.U32.AND P0, PT, R0, 0x727fffff, PT ;  /* 0x727fffff0000780c */ /* 0x000fda0003f04070 */
[----:B01----:R-:W-:Y:S05]  /*0dd0*/  @!P0 BRA `(.L_x_66) ;  /* 0x0000000000108947 */ /* 0x003fea0003800000 */
[----:B------:R-:W-:Y:S01]  /*0de0*/  IMAD.MOV.U32 R14, RZ, RZ, R28 ;  /* 0x000000ffff0e7224 */ /* 0x000fe200078e001c */
[----:B------:R-:W-:-:S07]  /*0df0*/  MOV R0, 0xe10 ;  /* 0x00000e1000007802 */ /* 0x000fce0000000f00 */
[----:B------:R-:W-:Y:S05]  /*0e00*/  CALL.REL.NOINC `($__internal_7_$__cuda_sm20_sqrt_rn_f32_slowpath) ;  /* 0x0000002000887944 */ /* 0x000fea0003c00000 */
[----:B------:R-:W-:Y:S05]  /*0e10*/  BRA `(.L_x_67) ;  /* 0x0000000000107947 */ /* 0x000fea0003800000 */
.L_x_66:
[----:B------:R-:W-:Y:S01]  /*0e20*/  FMUL.FTZ R29, R28, R35 ;  /* 0x000000231c1d7220 */ /* 0x000fe20000410000 */
[----:B------:R-:W-:-:S03]  /*0e30*/  FMUL.FTZ R14, R35, 0.5 ;  /* 0x3f000000230e7820 */ /* 0x000fc60000410000 */
[----:B------:R-:W-:-:S04]  /*0e40*/  FFMA R0, -R29, R29, R28 ;  /* 0x0000001d1d007223 */ /* 0x000fc8000000011c */
[----:B------:R-:W-:-:S07]  /*0e50*/  FFMA R29, R0, R14, R29 ;  /* 0x0000000e001d7223 */ /* 0x000fce000000001d */
.L_x_67:
[----:B------:R-:W-:Y:S05]  /*0e60*/  BSYNC.RECONVERGENT B0 ;  /* 0x0000000000007941 */ /* 0x000fea0003800200 */
.L_x_65:
        /* <DEDUP_REMOVED lines=12> */
[----:B--2---:R-:W-:Y:S05]  /*0f30*/  CALL.REL.NOINC `($__internal_7_$__cuda_sm20_sqrt_rn_f32_slowpath) ;  /* 0x00000020003c7944 */ /* 0x004fea0003c00000 */
[----:B------:R-:W-:Y:S01]  /*0f40*/  IMAD.MOV.U32 R27, RZ, RZ, R29 ;  /* 0x000000ffff1b7224 */ /* 0x000fe200078e001d */
[----:B------:R-:W-:Y:S06]  /*0f50*/  BRA `(.L_x_70) ;  /* 0x0000000000107947 */ /* 0x000fec0003800000 */
.L_x_69:
[----:B--2---:R-:W-:Y:S01]  /*0f60*/  FMUL.FTZ R27, R26, R31 ;  /* 0x0000001f1a1b7220 */ /* 0x004fe20000410000 */
[----:B------:R-:W-:-:S03]  /*0f70*/  FMUL.FTZ R14, R31, 0.5 ;  /* 0x3f0000001f0e7820 */ /* 0x000fc60000410000 */
[----:B------:R-:W-:-:S04]  /*0f80*/  FFMA R0, -R27, R27, R26 ;  /* 0x0000001b1b007223 */ /* 0x000fc8000000011a */
[----:B------:R-:W-:-:S07]  /*0f90*/  FFMA R27, R0, R14, R27 ;  /* 0x0000000e001b7223 */ /* 0x000fce000000001b */
.L_x_70:
[----:B------:R-:W-:Y:S05]  /*0fa0*/  BSYNC.RECONVERGENT B0 ;  /* 0x0000000000007941 */ /* 0x000fea0003800200 */
.L_x_68:
[----:B------:R-:W0:Y:S01]  /*0fb0*/  F2I.S64.TRUNC R30, R30 ;  /* 0x0000001e001e7311 */ /* 0x000e22000020d900 */
[----:B------:R-:W-:Y:S01]  /*0fc0*/  LOP3.LUT R0, R2, UR22, RZ, 0xfc, !PT ;  /* 0x0000001602007c12 */ /* 0x000fe2000f8efcff */
[----:B------:R-:W-:Y:S06]  /*0fd0*/  BSSY.RECONVERGENT B0, `(.L_x_71) ;  /* 0x000001e000007945 */ /* 0x000fec0003800200 */
[----:B------:R-:W1:Y:S01]  /*0fe0*/  F2I.S64.TRUNC R26, R27 ;  /* 0x0000001b001a7311 */ /* 0x000e62000020d900 */
[----:B0-----:R-:W-:-:S04]  /*0ff0*/  IADD3 R29, P0, P1, R24, UR12, R30 ;  /* 0x0000000c181d7c10 */ /* 0x001fc8000f91e01e */
[----:B------:R-:W-:Y:S02]  /*1000*/  IADD3.X R25, PT, PT, R25, UR13, R31, P0, P1 ;  /* 0x0000000d19197c10 */ /* 0x000fe400087e241f */
[----:B-1----:R-:W-:-:S04]  /*1010*/  IADD3 R29, P0, P1, R29, -R20, -R26 ;  /* 0x800000141d1d7210 */ /* 0x002fc8000791e81a */
[----:B------:R-:W-:Y:S02]  /*1020*/  IADD3.X R26, PT, PT, R25, ~R21, ~R27, P0, P1 ;  /* 0x80000015191a7210 */ /* 0x000fe400007e2c1b */
[----:B------:R-:W-:Y:S02]  /*1030*/  ISETP.GE.U32.AND P0, PT, R29, R6, PT ;  /* 0x000000061d00720c */ /* 0x000fe40003f06070 */
[----:B------:R-:W-:Y:S02]  /*1040*/  ISETP.NE.U32.AND P1, PT, R0, RZ, PT ;  /* 0x000000ff0000720c */ /* 0x000fe40003f25070 */
[----:B------:R-:W-:-:S13]  /*1050*/  ISETP.GE.AND.EX P0, PT, R26, R5, PT, P0 ;  /* 0x000000051a00720c */ /* 0x000fda0003f06300 */
[----:B------:R-:W-:Y:S05]  /*1060*/  @P0 BRA `(.L_x_72) ;  /* 0x0000000000500947 */ /* 0x000fea0003800000 */
[----:B------:R-:W-:-:S04]  /*1070*/  ISETP.GT.U32.AND P0, PT, R36, R22, PT ;  /* 0x000000162400720c */ /* 0x000fc80003f04070 */
[----:B------:R-:W-:-:S13]  /*1080*/  ISETP.GT.U32.AND.EX P0, PT, R37, RZ, PT, P0 ;  /* 0x000000ff2500720c */ /* 0x000fda0003f04100 */
[----:B------:R-:W-:Y:S01]  /*1090*/  @P0 IADD3 R13, P2, PT, R36, R16, RZ ;  /* 0x00000010240d0210 */ /* 0x000fe20007f5e0ff */
[----:B------:R-:W-:Y:S01]  /*10a0*/  @P0 IMAD.MOV.U32 R5, RZ, RZ, R26 ;  /* 0x000000ffff050224 */ /* 0x000fe200078e001a */
[----:B------:R-:W-:-:S03]  /*10b0*/  @P0 MOV R6, R29 ;  /* 0x0000001d00060202 */ /* 0x000fc60000000f00 */
[----:B------:R-:W-:Y:S01]  /*10c0*/  @P0 IMAD.X R15, R37, 0x1, R4, P2 ;  /* 0x00000001250f0824 */ /* 0x000fe200010e0604 */
[----:B------:R-:W-:Y:S07]  /*10d0*/  @P0 BRA `(.L_x_72) ;  /* 0x0000000000340947 */ /* 0x000fee0003800000 */
[-C--:B------:R-:W-:Y:S02]  /*10e0*/  IMAD R5, R37, R36.reuse, RZ ;  /* 0x0000002425057224 */ /* 0x080fe400078e02ff */
[----:B------:R-:W-:-:S04]  /*10f0*/  IMAD.WIDE.U32 R24, R36, R36, R36 ;  /* 0x0000002424187225 */ /* 0x000fc800078e0024 */
[C---:B------:R-:W-:Y:S02]  /*1100*/  IMAD R5, R36.reuse, R37, R5 ;  /* 0x0000002524057224 */ /* 0x040fe400078e0205 */
[----:B------:R-:W-:-:S03]  /*1110*/  IMAD.WIDE.U32 R14, R36, UR10, R18 ;  /* 0x0000000a240e7c25 */ /* 0x000fc6000f8e0012 */
[----:B------:R-:W-:Y:S01]  /*1120*/  IADD3 R5, PT, PT, R25, R5, RZ ;  /* 0x0000000519057210 */ /* 0x000fe20007ffe0ff */
[----:B------:R-:W-:Y:S02]  /*1130*/  IMAD R25, R37, UR10, RZ ;  /* 0x0000000a25197c24 */ /* 0x000fe4000f8e02ff */
[----:B------:R-:W-:Y:S01]  /*1140*/  IMAD.MOV.U32 R6, RZ, RZ, R29 ;  /* 0x000000ffff067224 */ /* 0x000fe200078e001d */
[----:B------:R-:W-:Y:S01]  /*1150*/  SHF.R.U64 R13, R24, 0x1, R5 ;  /* 0x00000001180d7819 */ /* 0x000fe20000001205 */
[----:B------:R-:W-:-:S03]  /*1160*/  IMAD R25, R36, UR11, R25 ;  /* 0x0000000b24197c24 */ /* 0x000fc6000f8e0219 */
[----:B------:R-:W-:Y:S02]  /*1170*/  IADD3 R13, P0, PT, -R13, R14, RZ ;  /* 0x0000000e0d0d7210 */ /* 0x000fe40007f1e1ff */
[----:B------:R-:W-:Y:S01]  /*1180*/  SHF.R.U32.HI R14, RZ, 0x1, R5 ;  /* 0x00000001ff0e7819 */ /* 0x000fe20000011605 */
[----:B------:R-:W-:-:S03]  /*1190*/  IMAD.MOV.U32 R5, RZ, RZ, R26 ;  /* 0x000000ffff057224 */ /* 0x000fc600078e001a */
[----:B------:R-:W-:-:S07]  /*11a0*/  IADD3.X R15, PT, PT, ~R14, R15, R25, P0, !PT ;  /* 0x0000000f0e0f7210 */ /* 0x000fce00007fe519 */
.L_x_72:
[----:B------:R-:W-:Y:S05]  /*11b0*/  BSYNC.RECONVERGENT B0 ;  /* 0x0000000000007941 */ /* 0x000fea0003800200 */
.L_x_71:
[----:B------:R-:W-:Y:S04]  /*11c0*/  BSSY.RECONVERGENT B0, `(.L_x_73) ;  /* 0x000001b000007945 */ /* 0x000fe80003800200 */
[----:B------:R-:W-:Y:S05]  /*11d0*/  @P1 BRA `(.L_x_74) ;  /* 0x00000000004c1947 */ /* 0x000fea0003800000 */
[----:B------:R-:W0:Y:S01]  /*11e0*/  I2F.U32.RP R14, UR23 ;  /* 0x00000017000e7d06 */ /* 0x000e220008209000 */
[----:B------:R-:W-:Y:S01]  /*11f0*/  IMAD.MOV.U32 R24, RZ, RZ, RZ ;  /* 0x000000ffff187224 */ /* 0x000fe200078e00ff */
[----:B------:R-:W-:-:S06]  /*1200*/  ISETP.NE.U32.AND P1, PT, RZ, UR23, PT ;  /* 0x00000017ff007c0c */ /* 0x000fcc000bf25070 */
[----:B0-----:R-:W0:Y:S02]  /*1210*/  MUFU.RCP R14, R14 ;  /* 0x0000000e000e7308 */ /* 0x001e240000001000 */
[----:B0-----:R-:W-:-:S06]  /*1220*/  IADD3 R25, PT, PT, R14, 0xffffffe, RZ ;  /* 0x0ffffffe0e197810 */ /* 0x001fcc0007ffe0ff */
[----:B------:R-:W0:Y:S02]  /*1230*/  F2I.FTZ.U32.TRUNC.NTZ R25, R25 ;  /* 0x0000001900197305 */ /* 0x000e24000021f000 */
[----:B0-----:R-:W-:-:S04]  /*1240*/  IMAD.MOV R27, RZ, RZ, -R25 ;  /* 0x000000ffff1b7224 */ /* 0x001fc800078e0a19 */
[----:B------:R-:W-:-:S04]  /*1250*/  IMAD R27, R27, UR23, RZ ;  /* 0x000000171b1b7c24 */ /* 0x000fc8000f8e02ff */
[----:B------:R-:W-:-:S04]  /*1260*/  IMAD.HI.U32 R0, R25, R27, R24 ;  /* 0x0000001b19007227 */ /* 0x000fc800078e0018 */
[----:B------:R-:W-:Y:S02]  /*1270*/  HFMA2 R25, -RZ, RZ, 0, 0 ;  /* 0x00000000ff197431 */ /* 0x000fe400000001ff */
        /* <DEDUP_REMOVED lines=9> */
.L_x_74:
[----:B------:R-:W-:Y:S01]  /*1310*/  IMAD.MOV.U32 R33, RZ, RZ, R3 ;  /* 0x000000ffff217224 */ /* 0x000fe200078e0003 */
[----:B------:R-:W-:Y:S01]  /*1320*/  MOV R14, 0x1350 ;  /* 0x00001350000e7802 */ /* 0x000fe20000000f00 */
[----:B------:R-:W-:-:S07]  /*1330*/  IMAD.MOV.U32 R0, RZ, RZ, R2 ;  /* 0x000000ffff007224 */ /* 0x000fce00078e0002 */
[----:B------:R-:W-:Y:S05]  /*1340*/  CALL.REL.NOINC `($__internal_5_$__cuda_sm20_rem_s64) ;  /* 0x0000001400047944 */ /* 0x000fea0003c00000 */
[----:B------:R-:W-:Y:S01]  /*1350*/  MOV R24, R27 ;  /* 0x0000001b00187202 */ /* 0x000fe20000000f00 */
[----:B------:R-:W-:-:S07]  /*1360*/  IMAD.MOV.U32 R25, RZ, RZ, R0 ;  /* 0x000000ffff197224 */ /* 0x000fce00078e0000 */
.L_x_75:
[----:B------:R-:W-:Y:S05]  /*1370*/  BSYNC.RECONVERGENT B0 ;  /* 0x0000000000007941 */ /* 0x000fea0003800200 */
.L_x_73:
        /* <DEDUP_REMOVED lines=17> */
[----:B------:R-:W-:-:S07]  /*1490*/  MOV R0, 0x14b0 ;  /* 0x000014b000007802 */ /* 0x000fce0000000f00 */
[----:B------:R-:W-:Y:S05]  /*14a0*/  CALL.REL.NOINC `($__internal_7_$__cuda_sm20_sqrt_rn_f32_slowpath) ;  /* 0x0000001800e07944 */ /* 0x000fea0003c00000 */
[----:B------:R-:W-:Y:S01]  /*14b0*/  MOV R32, R29 ;  /* 0x0000001d00207202 */ /* 0x000fe20000000f00 */
[----:B------:R-:W-:Y:S06]  /*14c0*/  BRA `(.L_x_78) ;  /* 0x0000000000107947 */ /* 0x000fec0003800000 */
.L_x_77:
[----:B------:R-:W-:Y:S01]  /*14d0*/  FMUL.FTZ R32, R14, R33 ;  /* 0x000000210e207220 */ /* 0x000fe20000410000 */
[----:B------:R-:W-:-:S03]  /*14e0*/  FMUL.FTZ R0, R33, 0.5 ;  /* 0x3f00000021007820 */ /* 0x000fc60000410000 */
[----:B------:R-:W-:-:S04]  /*14f0*/  FFMA R27, -R32, R32, R14 ;  /* 0x00000020201b7223 */ /* 0x000fc8000000010e */
[----:B------:R-:W-:-:S07]  /*1500*/  FFMA R32, R27, R0, R32 ;  /* 0x000000001b207223 */ /* 0x000fce0000000020 */
.L_x_78:
[----:B------:R-:W-:Y:S05]  /*1510*/  BSYNC.RECONVERGENT B0 ;  /* 0x0000000000007941 */ /* 0x000fea0003800200 */
.L_x_76:
        /* <DEDUP_REMOVED lines=9> */
[----:B0-----:R-:W-:-:S06]  /*15b0*/  VIADD R26, R14, 0xffffffe ;  /* 0x0ffffffe0e1a7836 */ /* 0x001fcc0000000000 */
[----:B------:R0:W1:Y:S02]  /*15c0*/  F2I.FTZ.U32.TRUNC.NTZ R27, R26 ;  /* 0x0000001a001b7305 */ /* 0x000064000021f000 */
[----:B0-----:R-:W-:Y:S01]  /*15d0*/  IMAD.MOV.U32 R26, RZ, RZ, RZ ;  /* 0x000000ffff1a7224 */ /* 0x001fe200078e00ff */
[----:B-1----:R-:W-:-:S05]  /*15e0*/  IADD3 R29, PT, PT, RZ, -R27, RZ ;  /* 0x8000001bff1d7210 */ /* 0x002fca0007ffe0ff */
[----:B------:R-:W-:-:S04]  /*15f0*/  IMAD R29, R29, UR23, RZ ;  /* 0x000000171d1d7c24 */ /* 0x000fc8000f8e02ff */
[----:B------:R-:W-:-:S06]  /*1600*/  IMAD.HI.U32 R0, R27, R29, R26 ;  /* 0x0000001d1b007227 */ /* 0x000fcc00078e001a */
[----:B------:R-:W-:-:S04]  /*1610*/  IMAD.HI.U32 R0, R0, R33, RZ ;  /* 0x0000002100007227 */ /* 0x000fc800078e00ff */
[----:B------:R-:W-:-:S04]  /*1620*/  IMAD.MOV R0, RZ, RZ, -R0 ;  /* 0x000000ffff007224 */ /* 0x000fc800078e0a00 */
[----:B------:R-:W-:-:S05]  /*1630*/  IMAD R33, R0, UR23, R33 ;  /* 0x0000001700217c24 */ /* 0x000fca000f8e0221 */
[----:B------:R-:W-:-:S13]  /*1640*/  ISETP.GE.U32.AND P0, PT, R33, UR23, PT ;  /* 0x0000001721007c0c */ /* 0x000fda000bf06070 */
[----:B------:R-:W-:-:S04]  /*1650*/  @P0 IADD3 R33, PT, PT, R33, -UR23, RZ ;  /* 0x8000001721210c10 */ /* 0x000fc8000fffe0ff */
[----:B------:R-:W-:-:S13]  /*1660*/  ISETP.GE.U32.AND P0, PT, R33, UR23, PT ;  /* 0x0000001721007c0c */ /* 0x000fda000bf06070 */
[----:B------:R-:W-:Y:S01]  /*1670*/  @P0 VIADD R33, R33, -UR23 ;  /* 0x8000001721210c36 */ /* 0x000fe20008000000 */
[----:B------:R-:W-:Y:S01]  /*1680*/  @!P1 LOP3.LUT R33, RZ, UR23, RZ, 0x33, !PT ;  /* 0x00000017ff219c12 */ /* 0x000fe2000f8e33ff */
[----:B------:R-:W-:Y:S06]  /*1690*/  BRA `(.L_x_81) ;  /* 0x00000000000c7947 */ /* 0x000fec0003800000 */
.L_x_80:
[----:B------:R-:W-:-:S07]  /*16a0*/  MOV R14, 0x16c0 ;  /* 0x000016c0000e7802 */ /* 0x000fce0000000f00 */
[----:B------:R-:W-:Y:S05]  /*16b0*/  CALL.REL.NOINC `($__internal_5_$__cuda_sm20_rem_s64) ;  /* 0x0000001000287944 */ /* 0x000fea0003c00000 */
[----:B------:R-:W-:-:S07]  /*16c0*/  IMAD.MOV.U32 R33, RZ, RZ, R27 ;  /* 0x000000ffff217224 */ /* 0x000fce00078e001b */
.L_x_81:
[----:B------:R-:W-:Y:S05]  /*16d0*/  BSYNC.RECONVERGENT B0 ;  /* 0x0000000000007941 */ /* 0x000fea0003800200 */
.L_x_79:
        /* <DEDUP_REMOVED lines=17> */
[----:B------:R-:W-:Y:S01]  /*17f0*/  IMAD.MOV.U32 R14, RZ, RZ, R28 ;  /* 0x000000ffff0e7224 */ /* 0x000fe200078e001c */
[----:B------:R-:W-:-:S07]  /*1800*/  MOV R0, 0x1820 ;  /* 0x0000182000007802 */ /* 0x000fce0000000f00 */
[----:B------:R-:W-:Y:S05]  /*1810*/  CALL.REL.NOINC `($__internal_7_$__cuda_sm20_sqrt_rn_f32_slowpath) ;  /* 0x0000001800047944 */ /* 0x000fea0003c00000 */
[----:B------:R-:W-:Y:S05]  /*1820*/  BRA `(.L_x_84) ;  /* 0x0000000000107947 */ /* 0x000fea0003800000 */
.L_x_83:
[----:B------:R-:W-:Y:S01]  /*1830*/  FMUL.FTZ R29, R28, R35 ;  /* 0x000000231c1d7220 */ /* 0x000fe20000410000 */
[----:B------:R-:W-:-:S03]  /*1840*/  FMUL.FTZ R14, R35, 0.5 ;  /* 0x3f000000230e7820 */ /* 0x000fc60000410000 */
[----:B------:R-:W-:-:S04]  /*1850*/  FFMA R0, -R29, R29, R28 ;  /* 0x0000001d1d007223 */ /* 0x000fc8000000011c */
[----:B------:R-:W-:-:S07]  /*1860*/  FFMA R29, R0, R14, R29 ;  /* 0x0000000e001d7223 */ /* 0x000fce000000001d */
.L_x_84:
[----:B------:R-:W-:Y:S05]  /*1870*/  BSYNC.RECONVERGENT B0 ;  /* 0x0000000000007941 */ /* 0x000fea0003800200 */
.L_x_82:
        /* <DEDUP_REMOVED lines=10> */
[----:B------:R-:W-:-:S07]  /*1920*/  MOV R0, 0x1940 ;  /* 0x0000194000007802 */ /* 0x000fce0000000f00 */
[----:B--2---:R-:W-:Y:S05]  /*1930*/  CALL.REL.NOINC `($__internal_7_$__cuda_sm20_sqrt_rn_f32_slowpath) ;  /* 0x0000001400bc7944 */ /* 0x004fea0003c00000 */
[----:B------:R-:W-:Y:S01]  /*1940*/  MOV R26, R29 ;  /* 0x0000001d001a7202 */ /* 0x000fe20000000f00 */
[----:B------:R-:W-:Y:S06]  /*1950*/  BRA `(.L_x_87) ;  /* 0x0000000000107947 */ /* 0x000fec0003800000 */
.L_x_86:
[----:B--2---:R-:W-:Y:S01]  /*1960*/  FMUL.FTZ R26, R14, R27 ;  /* 0x0000001b0e1a7220 */ /* 0x004fe20000410000 */
[----:B------:R-:W-:-:S03]  /*1970*/  FMUL.FTZ R0, R27, 0.5 ;  /* 0x3f0000001b007820 */ /* 0x000fc60000410000 */
[----:B------:R-:W-:-:S04]  /*1980*/  FFMA R27, -R26, R26, R14 ;  /* 0x0000001a1a1b7223 */ /* 0x000fc8000000010e */
[----:B------:R-:W-:-:S07]  /*1990*/  FFMA R26, R27, R0, R26 ;  /* 0x000000001b1a7223 */ /* 0x000fce000000001a */
.L_x_87:
[----:B------:R-:W-:Y:S05]  /*19a0*/  BSYNC.RECONVERGENT B0 ;  /* 0x0000000000007941 */ /* 0x000fea0003800200 */
.L_x_85:
[----:B------:R-:W0:Y:S01]  /*19b0*/  F2I.S64.TRUNC R32, R32 ;  /* 0x0000002000207311 */ /* 0x000e22000020d900 */
[----:B------:R-:W-:Y:S07]  /*19c0*/  BSSY.RECONVERGENT B0, `(.L_x_88) ;  /* 0x0000020000007945 */ /* 0x000fee0003800200 */
[----:B------:R-:W1:Y:S01]  /*19d0*/  F2I.S64.TRUNC R26, R26 ;  /* 0x0000001a001a7311 */ /* 0x000e62000020d900 */
[----:B0-----:R-:W-:-:S04]  /*19e0*/  IADD3 R29, P0, P1, R30, UR12, R32 ;  /* 0x0000000c1e1d7c10 */ /* 0x001fc8000f91e020 */
[----:B------:R-:W-:Y:S02]  /*19f0*/  IADD3.X R31, PT, PT, R31, UR13, R33, P0, P1 ;  /* 0x0000000d1f1f7c10 */ /* 0x000fe400087e2421 */
[----:B-1----:R-:W-:-:S04]  /*1a00*/  IADD3 R29, P0, P1, R29, -R20, -R26 ;  /* 0x800000141d1d7210 */ /* 0x002fc8000791e81a */
[----:B------:R-:W-:Y:S02]  /*1a10*/  IADD3.X R0, PT, PT, R31, ~R21, ~R27, P0, P1 ;  /* 0x800000151f007210 */ /* 0x000fe400007e2c1b */
[----:B------:R-:W-:-:S04]  /*1a20*/  ISETP.GE.U32.AND P0, PT, R29, R6, PT ;  /* 0x000000061d00720c */ /* 0x000fc80003f06070 */
[----:B------:R-:W-:-:S13]  /*1a30*/  ISETP.GE.AND.EX P0, PT, R0, R5, PT, P0 ;  /* 0x000000050000720c */ /* 0x000fda0003f06300 */
[----:B------:R-:W-:Y:S05]  /*1a40*/  @P0 BRA `(.L_x_89) ;  /* 0x00000000005c0947 */ /* 0x000fea0003800000 */
[----:B------:R-:W-:-:S04]  /*1a50*/  ISETP.GT.U32.AND P0, PT, R24, R22, PT ;  /* 0x000000161800720c */ /* 0x000fc80003f04070 */
[----:B------:R-:W-:-:S13]  /*1a60*/  ISETP.GT.U32.AND.EX P0, PT, R25, RZ, PT, P0 ;  /* 0x000000ff1900720c */ /* 0x000fda0003f04100 */
[----:B------:R-:W-:Y:S05]  /*1a70*/  @P0 BRA `(.L_x_90) ;  /* 0x0000000000400947 */ /* 0x000fea0003800000 */
[-C--:B------:R-:W-:Y:S01]  /*1a80*/  IMAD R5, R25, R24.reuse, RZ ;  /* 0x0000001819057224 */ /* 0x080fe200078e02ff */
[----:B------:R-:W-:Y:S01]  /*1a90*/  MOV R15, R19 ;  /* 0x00000013000f7202 */ /* 0x000fe20000000f00 */
[----:B------:R-:W-:-:S04]  /*1aa0*/  IMAD.WIDE.U32 R26, R24, R24, R24 ;  /* 0x00000018181a7225 */ /* 0x000fc800078e0018 */
[C---:B------:R-:W-:Y:S02]  /*1ab0*/  IMAD R5, R24.reuse, R25, R5 ;  /* 0x0000001918057224 */ /* 0x040fe400078e0205 */
[----:B------:R-:W-:Y:S02]  /*1ac0*/  IMAD.MOV.U32 R14, RZ, RZ, R18 ;  /* 0x000000ffff0e7224 */ /* 0x000fe400078e0012 */
[----:B------:R-:W-:Y:S02]  /*1ad0*/  IMAD.IADD R5, R27, 0x1, R5 ;  /* 0x000000011b057824 */ /* 0x000fe400078e0205 */
[----:B------:R-:W-:-:S03]  /*1ae0*/  IMAD.WIDE.U32 R14, R24, UR10, R14 ;  /* 0x0000000a180e7c25 */ /* 0x000fc6000f8e000e */
[----:B------:R-:W-:Y:S01]  /*1af0*/  SHF.R.U64 R13, R26, 0x1, R5 ;  /* 0x000000011a0d7819 */ /* 0x000fe20000001205 */
[----:B------:R-:W-:Y:S02]  /*1b00*/  IMAD R25, R25, UR10, RZ ;  /* 0x0000000a19197c24 */ /* 0x000fe4000f8e02ff */
[----:B------:R-:W-:Y:S01]  /*1b10*/  IMAD.MOV.U32 R6, RZ, RZ, R29 ;  /* 0x000000ffff067224 */ /* 0x000fe200078e001d */
[----:B------:R-:W-:Y:S01]  /*1b20*/  IADD3 R13, P0, PT, -R13, R14, RZ ;  /* 0x0000000e0d0d7210 */ /* 0x000fe20007f1e1ff */
[----:B------:R-:W-:Y:S01]  /*1b30*/  IMAD R25, R24, UR11, R25 ;  /* 0x0000000b18197c24 */ /* 0x000fe2000f8e0219 */
[----:B------:R-:W-:Y:S01]  /*1b40*/  SHF.R.U32.HI R14, RZ, 0x1, R5 ;  /* 0x00000001ff0e7819 */ /* 0x000fe20000011605 */
[----:B------:R-:W-:-:S03]  /*1b50*/  IMAD.MOV.U32 R5, RZ, RZ, R0 ;  /* 0x000000ffff057224 */ /* 0x000fc600078e0000 */
[----:B------:R-:W-:Y:S01]  /*1b60*/  IADD3.X R15, PT, PT, ~R14, R15, R25, P0, !PT ;  /* 0x0000000f0e0f7210 */ /* 0x000fe200007fe519 */
[----:B------:R-:W-:Y:S06]  /*1b70*/  BRA `(.L_x_89) ;  /* 0x0000000000107947 */ /* 0x000fec0003800000 */
.L_x_90:
[----:B------:R-:W-:Y:S01]  /*1b80*/  IADD3 R13, P0, PT, R24, R16, RZ ;  /* 0x00000010180d7210 */ /* 0x000fe20007f1e0ff */
[----:B------:R-:W-:Y:S01]  /*1b90*/  IMAD.MOV.U32 R5, RZ, RZ, R0 ;  /* 0x000000ffff057224 */ /* 0x000fe200078e0000 */
[----:B------:R-:W-:-:S03]  /*1ba0*/  MOV R6, R29 ;  /* 0x0000001d00067202 */ /* 0x000fc60000000f00 */
[----:B------:R-:W-:-:S08]  /*1bb0*/  IMAD.X R15, R25, 0x1, R4, P0 ;  /* 0x00000001190f7824 */ /* 0x000fd000000e0604 */
.L_x_89:
[----:B------:R-:W-:Y:S05]  /*1bc0*/  BSYNC.RECONVERGENT B0 ;  /* 0x0000000000007941 */ /* 0x000fea0003800200 */
.L_x_88:
[----:B------:R-:W-:-:S04]  /*1bd0*/  IADD3 R3, P0, PT, R3, 0x2, RZ ;  /* 0x0000000203037810 */ /* 0x000fc80007f1e0ff */
[----:B------:R-:W-:Y:S01]  /*1be0*/  IADD3.X R2, PT, PT, RZ, R2, RZ, P0, !PT ;  /* 0x00000002ff027210 */ /* 0x000fe200007fe4ff */
[----:B------:R-:W-:Y:S08]  /*1bf0*/  BRA.U UP0, `(.L_x_91) ;  /* 0xffffffe900d47547 */ /* 0x000ff0000b83ffff */
.L_x_55:
[----:B------:R-:W0:Y:S02]  /*1c00*/  LDCU UR6, c[0x0][0x3a8] ;  /* 0x00007500ff0677ac */ /* 0x000e240008000800 */
[----:B0-----:R-:W-:-:S04]  /*1c10*/  ULOP3.LUT UR6, UR6, 0x1, URZ, 0xc0, !UPT ;  /* 0x0000000106067892 */ /* 0x001fc8000f8ec0ff */
[----:B------:R-:W-:-:S04]  /*1c20*/  UISETP.NE.U32.AND UP0, UPT, UR6, 0x1, UPT ;  /* 0x000000010600788c */ /* 0x000fc8000bf05070 */
[----:B------:R-:W-:-:S09]  /*1c30*/  UISETP.NE.U32.AND.EX UP0, UPT, URZ, URZ, UPT, UP0 ;  /* 0x000000ffff00728c */ /* 0x000fd2000bf05100 */
[----:B------:R-:W-:Y:S05]  /*1c40*/  BRA.U UP0, `(.L_x_47) ;  /* 0x0000000900a07547 */ /* 0x000fea000b800000 */
[----:B------:R-:W0:Y:S01]  /*1c50*/  LDCU UR6, c[0x0][0x3a4] ;  /* 0x00007480ff0677ac */ /* 0x000e220008000800 */
[----:B------:R-:W-:Y:S01]  /*1c60*/  IADD3 R33, P0, PT, R10, UR4, RZ ;  /* 0x000000040a217c10 */ /* 0x000fe2000ff1e0ff */
[----:B------:R-:W-:Y:S03]  /*1c70*/  BSSY.RECONVERGENT B0, `(.L_x_92) ;  /* 0x000001d000007945 */ /* 0x000fe60003800200 */
[----:B------:R-:W-:-:S04]  /*1c80*/  IADD3.X R0, PT, PT, R9, UR5, RZ, P0, !PT ;  /* 0x0000000509007c10 */ /* 0x000fc800087fe4ff */
[----:B0-----:R-:W-:-:S04]  /*1c90*/  LOP3.LUT R2, R0, UR6, RZ, 0xfc, !PT ;  /* 0x0000000600027c12 */ /* 0x001fc8000f8efcff */
[----:B------:R-:W-:-:S13]  /*1ca0*/  ISETP.NE.U32.AND P0, PT, R2, RZ, PT ;  /* 0x000000ff0200720c */ /* 0x000fda0003f05070 */
[----:B------:R-:W-:Y:S05]  /*1cb0*/  @P0 BRA `(.L_x_93) ;  /* 0x0000000000500947 */ /* 0x000fea0003800000 */
[----:B------:R-:W0:Y:S02]  /*1cc0*/  LDCU UR6, c[0x0][0x3a0] ;  /* 0x00007400ff0677ac */ /* 0x000e240008000800 */
[----:B0-----:R-:W0:Y:S01]  /*1cd0*/  I2F.U32.RP R9, UR6 ;  /* 0x0000000600097d06 */ /* 0x001e220008209000 */
[----:B------:R-:W-:-:S07]  /*1ce0*/  ISETP.NE.U32.AND P1, PT, RZ, UR6, PT ;  /* 0x00000006ff007c0c */ /* 0x000fce000bf25070 */
[----:B0-----:R-:W0:Y:S02]  /*1cf0*/  MUFU.RCP R9, R9 ;  /* 0x0000000900097308 */ /* 0x001e240000001000 */
[----:B0-----:R-:W-:-:S06]  /*1d00*/  VIADD R2, R9, 0xffffffe ;  /* 0x0ffffffe09027836 */ /* 0x001fcc0000000000 */
[----:B------:R0:W1:Y:S02]  /*1d10*/  F2I.FTZ.U32.TRUNC.NTZ R3, R2 ;  /* 0x0000000200037305 */ /* 0x000064000021f000 */
[----:B0-----:R-:W-:Y:S02]  /*1d20*/  HFMA2 R2, -RZ, RZ, 0, 0 ;  /* 0x00000000ff027431 */ /* 0x001fe400000001ff */
[----:B-1----:R-:W-:-:S04]  /*1d30*/  IMAD.MOV R25, RZ, RZ, -R3 ;  /* 0x000000ffff197224 */ /* 0x002fc800078e0a03 */
[----:B------:R-:W-:-:S04]  /*1d40*/  IMAD R25, R25, UR6, RZ ;  /* 0x0000000619197c24 */ /* 0x000fc8000f8e02ff */
[----:B------:R-:W-:-:S04]  /*1d50*/  IMAD.HI.U32 R0, R3, R25, R2 ;  /* 0x0000001903007227 */ /* 0x000fc800078e0002 */
[----:B------:R-:W-:Y:S02]  /*1d60*/  IMAD.MOV.U32 R25, RZ, RZ, RZ ;  /* 0x000000ffff197224 */ /* 0x000fe400078e00ff */
        /* <DEDUP_REMOVED lines=9> */
.L_x_93:
[----:B------:R-:W-:-:S07]  /*1e00*/  MOV R14, 0x1e20 ;  /* 0x00001e20000e7802 */ /* 0x000fce0000000f00 */
[----:B------:R-:W-:Y:S05]  /*1e10*/  CALL.REL.NOINC `($__internal_5_$__cuda_sm20_rem_s64) ;  /* 0x0000000800507944 */ /* 0x000fea0003c00000 */
[----:B------:R-:W-:Y:S01]  /*1e20*/  IMAD.MOV.U32 R24, RZ, RZ, R27 ;  /* 0x000000ffff187224 */ /* 0x000fe200078e001b */
[----:B------:R-:W-:-:S07]  /*1e30*/  MOV R25, R0 ;  /* 0x0000000000197202 */ /* 0x000fce0000000f00 */
.L_x_94:
[----:B------:R-:W-:Y:S05]  /*1e40*/  BSYNC.RECONVERGENT B0 ;  /* 0x0000000000007941 */ /* 0x000fea0003800200 */
.L_x_92:
        /* <DEDUP_REMOVED lines=20> */
[----:B------:R-:W-:Y:S01]  /*1f90*/  IMAD.MOV.U32 R9, RZ, RZ, R29 ;  /* 0x000000ffff097224 */ /* 0x000fe200078e001d */
[----:B------:R-:W-:Y:S06]  /*1fa0*/  BRA `(.L_x_97) ;  /* 0x0000000000107947 */ /* 0x000fec0003800000 */
.L_x_96:
[----:B------:R-:W-:Y:S01]  /*1fb0*/  FMUL.FTZ R9, R14, R11 ;  /* 0x0000000b0e097220 */ /* 0x000fe20000410000 */
[----:B------:R-:W-:-:S03]  /*1fc0*/  FMUL.FTZ R10, R11, 0.5 ;  /* 0x3f0000000b0a7820 */ /* 0x000fc60000410000 */
[----:B------:R-:W-:-:S04]  /*1fd0*/  FFMA R0, -R9, R9, R14 ;  /* 0x0000000909007223 */ /* 0x000fc8000000010e */
[----:B------:R-:W-:-:S07]  /*1fe0*/  FFMA R9, R0, R10, R9 ;  /* 0x0000000a00097223 */ /* 0x000fce0000000009 */
.L_x_97:
[----:B------:R-:W-:Y:S05]  /*1ff0*/  BSYNC.RECONVERGENT B0 ;  /* 0x0000000000007941 */ /* 0x000fea0003800200 */
.L_x_95:
[----:B------:R-:W0:Y:S01]  /*2000*/  LDCU UR6, c[0x0][0x3a4] ;  /* 0x00007480ff0677ac */ /* 0x000e220008000800 */
[----:B------:R-:W-:Y:S01]  /*2010*/  IADD3 R33, P0, PT, R24, 0x1, RZ ;  /* 0x0000000118217810 */ /* 0x000fe20007f1e0ff */
[----:B------:R-:W-:Y:S03]  /*2020*/  BSSY.RECONVERGENT B0, `(.L_x_98) ;  /* 0x000001b000007945 */ /* 0x000fe60003800200 */
[----:B------:R-:W-:-:S04]  /*2030*/  IADD3.X R0, PT, PT, RZ, R25, RZ, P0, !PT ;  /* 0x00000019ff007210 */ /* 0x000fc800007fe4ff */
        /* <DEDUP_REMOVED lines=22> */
.L_x_99:
[----:B------:R-:W-:-:S07]  /*21a0*/  MOV R14, 0x21c0 ;  /* 0x000021c0000e7802 */ /* 0x000fce0000000f00 */
[----:B------:R-:W-:Y:S05]  /*21b0*/  CALL.REL.NOINC `($__internal_5_$__cuda_sm20_rem_s64) ;  /* 0x0000000400687944 */ /* 0x000fea0003c00000 */
[----:B------:R-:W-:-:S07]  /*21c0*/  MOV R0, R27 ;  /* 0x0000001b00007202 */ /* 0x000fce0000000f00 */
.L_x_100:
[----:B------:R-:W-:Y:S05]  /*21d0*/  BSYNC.RECONVERGENT B0 ;  /* 0x0000000000007941 */ /* 0x000fea0003800200 */
.L_x_98:
        /* <DEDUP_REMOVED lines=20> */
[----:B------:R-:W-:Y:S05]  /*2320*/  BRA `(.L_x_103) ;  /* 0x0000000000107947 */ /* 0x000fea0003800000 */
.L_x_102:
[----:B------:R-:W-:Y:S01]  /*2330*/  FMUL.FTZ R29, R14, R7 ;  /* 0x000000070e1d7220 */ /* 0x000fe20000410000 */
[----:B------:R-:W-:-:S03]  /*2340*/  FMUL.FTZ R7, R7, 0.5 ;  /* 0x3f00000007077820 */ /* 0x000fc60000410000 */
[----:B------:R-:W-:-:S04]  /*2350*/  FFMA R0, -R29, R29, R14 ;  /* 0x0000001d1d007223 */ /* 0x000fc8000000010e */
[----:B------:R-:W-:-:S07]  /*2360*/  FFMA R29, R0, R7, R29 ;  /* 0x00000007001d7223 */ /* 0x000fce000000001d */
.L_x_103:
[----:B------:R-:W-:Y:S05]  /*2370*/  BSYNC.RECONVERGENT B0 ;  /* 0x0000000000007941 */ /* 0x000fea0003800200 */
.L_x_101:
        /* <DEDUP_REMOVED lines=10> */
[----:B------:R-:W-:-:S07]  /*2420*/  MOV R0, 0x2440 ;  /* 0x0000244000007802 */ /* 0x000fce0000000f00 */
[----:B--2---:R-:W-:Y:S05]  /*2430*/  CALL.REL.NOINC `($__internal_7_$__cuda_sm20_sqrt_rn_f32_slowpath) ;  /* 0x0000000800fc7944 */ /* 0x004fea0003c00000 */
[----:B------:R-:W-:Y:S05]  /*2440*/  BRA `(.L_x_106) ;  /* 0x0000000000107947 */ /* 0x000fea0003800000 */
.L_x_105:
[----:B--2---:R-:W-:Y:S01]  /*2450*/  FMUL.FTZ R29, R14, R7 ;  /* 0x000000070e1d7220 */ /* 0x004fe20000410000 */
[----:B------:R-:W-:-:S03]  /*2460*/  FMUL.FTZ R7, R7, 0.5 ;  /* 0x3f00000007077820 */ /* 0x000fc60000410000 */
[----:B------:R-:W-:-:S04]  /*2470*/  FFMA R0, -R29, R29, R14 ;  /* 0x0000001d1d007223 */ /* 0x000fc8000000010e */
[----:B------:R-:W-:-:S07]  /*2480*/  FFMA R29, R0, R7, R29 ;  /* 0x00000007001d7223 */ /* 0x000fce000000001d */
.L_x_106:
[----:B------:R-:W-:Y:S05]  /*2490*/  BSYNC.RECONVERGENT B0 ;  /* 0x0000000000007941 */ /* 0x000fea0003800200 */
.L_x_104:
[----:B------:R-:W0:Y:S01]  /*24a0*/  LDCU.64 UR6, c[0x0][0x390] ;  /* 0x00007200ff0677ac */ /* 0x000e220008000a00 */
        /* <DEDUP_REMOVED lines=13> */
[----:B------:R-:W-:Y:S01]  /*2580*/  IMAD R3, R25, R24, RZ ;  /* 0x0000001819037224 */ /* 0x000fe200078e02ff */
[----:B------:R-:W-:Y:S01]  /*2590*/  MOV R2, R18 ;  /* 0x0000001200027202 */ /* 0x000fe20000000f00 */
[----:B------:R-:W-:Y:S01]  /*25a0*/  IMAD.WIDE.U32 R4, R24, R24, R24 ;  /* 0x0000001818047225 */ /* 0x000fe200078e0018 */
[----:B------:R-:W-:-:S03]  /*25b0*/  MOV R6, R27 ;  /* 0x0000001b00067202 */ /* 0x000fc60000000f00 */
[----:B------:R-:W-:Y:S02]  /*25c0*/  IMAD R3, R24, R25, R3 ;  /* 0x0000001918037224 */ /* 0x000fe400078e0203 */
[----:B------:R-:W-:Y:S02]  /*25d0*/  IMAD R7, R25, UR10, RZ ;  /* 0x0000000a19077c24 */ /* 0x000fe4000f8e02ff */
[----:B------:R-:W-:Y:S02]  /*25e0*/  IMAD.IADD R15, R5, 0x1, R3 ;  /* 0x00000001050f7824 */ /* 0x000fe400078e0203 */
[----:B------:R-:W-:-:S03]  /*25f0*/  IMAD.MOV.U32 R3, RZ, RZ, R19 ;  /* 0x000000ffff037224 */ /* 0x000fc600078e0013 */
[----:B------:R-:W-:Y:S01]  /*2600*/  SHF.R.U64 R5, R4, 0x1, R15 ;  /* 0x0000000104057819 */ /* 0x000fe2000000120f */
[C---:B------:R-:W-:Y:S01]  /*2610*/  IMAD.WIDE.U32 R2, R24.reuse, UR10, R2 ;  /* 0x0000000a18027c25 */ /* 0x040fe2000f8e0002 */
[----:B------:R-:W-:Y:S02]  /*2620*/  SHF.R.U32.HI R15, RZ, 0x1, R15 ;  /* 0x00000001ff0f7819 */ /* 0x000fe4000001160f */
[----:B------:R-:W-:Y:S01]  /*2630*/  IADD3 R13, P0, PT, -R5, R2, RZ ;  /* 0x00000002050d7210 */ /* 0x000fe20007f1e1ff */
[----:B------:R-:W-:Y:S02]  /*2640*/  IMAD R2, R24, UR11, R7 ;  /* 0x0000000b18027c24 */ /* 0x000fe4000f8e0207 */
[----:B------:R-:W-:-:S03]  /*2650*/  IMAD.MOV.U32 R5, RZ, RZ, R10 ;  /* 0x000000ffff057224 */ /* 0x000fc600078e000a */
[----:B------:R-:W-:Y:S01]  /*2660*/  IADD3.X R15, PT, PT, ~R15, R3, R2, P0, !PT ;  /* 0x000000030f0f7210 */ /* 0x000fe200007fe502 */
[----:B------:R-:W-:Y:S06]  /*2670*/  BRA `(.L_x_107) ;  /* 0x0000000000107947 */ /* 0x000fec0003800000 */
.L_x_108:
[----:B------:R-:W-:Y:S01]  /*2680*/  IADD3 R13, P0, PT, R24, R16, RZ ;  /* 0x00000010180d7210 */ /* 0x000fe20007f1e0ff */
[----:B------:R-:W-:Y:S01]  /*2690*/  IMAD.MOV.U32 R5, RZ, RZ, R10 ;  /* 0x000000ffff057224 */ /* 0x000fe200078e000a */
[----:B------:R-:W-:Y:S02]  /*26a0*/  MOV R6, R27 ;  /* 0x0000001b00067202 */ /* 0x000fe40000000f00 */
[----:B------:R-:W-:-:S09]  /*26b0*/  IADD3.X R15, PT, PT, R25, R4, RZ, P0, !PT ;  /* 0x00000004190f7210 */ /* 0x000fd200007fe4ff */
.L_x_107:
[----:B------:R-:W-:Y:S05]  /*26c0*/  BSYNC.RECONVERGENT B0 ;  /* 0x0000000000007941 */ /* 0x000fea0003800200 */
.L_x_47:
[----:B------:R-:W0:Y:S02]  /*26d0*/  LDCU.64 UR6, c[0x0][0x390] ;  /* 0x00007200ff0677ac */ /* 0x000e240008000a00 */
[----:B0-----:R-:W-:-:S04]  /*26e0*/  ISETP.GE.U32.AND P0, PT, R6, UR6, PT ;  /* 0x0000000606007c0c */ /* 0x001fc8000bf06070 */
[----:B------:R-:W-:-:S13]  /*26f0*/  ISETP.GE.AND.EX P0, PT, R5, UR7, PT, P0 ;  /* 0x0000000705007c0c */ /* 0x000fda000bf06300 */
[----:B------:R-:W-:Y:S05]  /*2700*/  @P0 EXIT ;  /* 0x000000000000094d */ /* 0x000fea0003800000 */
[----:B------:R-:W0:Y:S01]  /*2710*/  LDC.64 R2, c[0x0][0x398] ;  /* 0x0000e600ff027b82 */ /* 0x000e220000000a00 */
[----:B------:R-:W-:Y:S01]  /*2720*/  LOP3.LUT R7, R6, R15, RZ, 0xfc, !PT ;  /* 0x0000000f06077212 */ /* 0x000fe200078efcff */
[----:B------:R-:W-:-:S05]  /*2730*/  IMAD.MOV.U32 R6, RZ, RZ, R13 ;  /* 0x000000ffff067224 */ /* 0x000fca00078e000d */
[----:B0-----:R-:W-:Y:S01]  /*2740*/  REDG.E.MIN.64.STRONG.GPU desc[UR18][R2.64], R6 ;  /* 0x000000060200798e */ /* 0x001fe2000c92e512 */
[----:B------:R-:W-:Y:S05]  /*2750*/  EXIT ;  /* 0x000000000000794d */ /* 0x000fea0003800000 */
        .weak           $__internal_5_$__cuda_sm20_rem_s64
        .type           $__internal_5_$__cuda_sm20_rem_s64,@function
        .size           $__internal_5_$__cuda_sm20_rem_s64,($__internal_6_$__cuda_sm20_rem_u64 - $__internal_5_$__cuda_sm20_rem_s64)
$__internal_5_$__cuda_sm20_rem_s64:
[----:B------:R-:W-:Y:S02]  /*2760*/  UIADD3 UR6, UP2, UPT, URZ, -UR20, URZ ;  /* 0x80000014ff067290 */ /* 0x000fe4000ff5e0ff */
[----:B------:R-:W-:Y:S02]  /*2770*/  UISETP.GE.AND UP1, UPT, UR21, URZ, UPT ;  /* 0x000000ff1500728c */ /* 0x000fe4000bf26270 */
[----:B------:R-:W-:Y:S02]  /*2780*/  UIADD3.X UR7, UPT, UPT, URZ, ~UR21, URZ, UP2, !UPT ;  /* 0x80000015ff077290 */ /* 0x000fe400097fe4ff */
[----:B------:R-:W-:Y:S02]  /*2790*/  USEL UR6, UR6, UR20, !UP1 ;  /* 0x0000001406067287 */ /* 0x000fe4000c800000 */
[----:B------:R-:W-:-:S09]  /*27a0*/  USEL UR7, UR7, UR21, !UP1 ;  /* 0x0000001507077287 */ /* 0x000fd2000c800000 */
[----:B------:R-:W0:Y:S08]  /*27b0*/  I2F.U64.RP R26, UR6 ;  /* 0x00000006001a7d12 */ /* 0x000e300008309000 */
[----:B0-----:R-:W0:Y:S02]  /*27c0*/  MUFU.RCP R38, R26 ;  /* 0x0000001a00267308 */ /* 0x001e240000001000 */
[----:B0-----:R-:W-:-:S06]  /*27d0*/  IADD3 R38, PT, PT, R38, 0x1ffffffe, RZ ;  /* 0x1ffffffe26267810 */ /* 0x001fcc0007ffe0ff */
[----:B------:R-:W0:Y:S02]  /*27e0*/  F2I.U64.TRUNC R38, R38 ;  /* 0x0000002600267311 */ /* 0x000e24000020d800 */
[----:B0-----:R-:W-:Y:S01]  /*27f0*/  IMAD.WIDE.U32 R28, R38, UR6, RZ ;  /* 0x00000006261c7c25 */ /* 0x001fe2000f8e00ff */
[----:B------:R-:W-:-:S03]  /*2800*/  MOV R35, R38 ;  /* 0x0000002600237202 */ /* 0x000fc60000000f00 */
[----:B------:R-:W-:Y:S01]  /*2810*/  IMAD R27, R38, UR7, R29 ;  /* 0x00000007261b7c24 */ /* 0x000fe2000f8e021d */
[----:B------:R-:W-:-:S03]  /*2820*/  IADD3 R29, P0, PT, RZ, -R28, RZ ;  /* 0x8000001cff1d7210 */ /* 0x000fc60007f1e0ff */
[----:B------:R-:W-:Y:S02]  /*2830*/  IMAD R27, R39, UR6, R27 ;  /* 0x00000006271b7c24 */ /* 0x000fe4000f8e021b */
[----:B------:R-:W-:-:S04]  /*2840*/  IMAD.HI.U32 R34, R38, R29, RZ ;  /* 0x0000001d26227227 */ /* 0x000fc800078e00ff */
[----:B------:R-:W-:-:S04]  /*2850*/  IMAD.X R27, RZ, RZ, ~R27, P0 ;  /* 0x000000ffff1b7224 */ /* 0x000fc800000e0e1b */
[----:B------:R-:W-:-:S04]  /*2860*/  IMAD.WIDE.U32 R34, P0, R38, R27, R34 ;  /* 0x0000001b26227225 */ /* 0x000fc80007800022 */
[C---:B------:R-:W-:Y:S02]  /*2870*/  IMAD R26, R39.reuse, R27, RZ ;  /* 0x0000001b271a7224 */ /* 0x040fe400078e02ff */
[----:B------:R-:W-:-:S04]  /*2880*/  IMAD.HI.U32 R29, P1, R39, R29, R34 ;  /* 0x0000001d271d7227 */ /* 0x000fc80007820022 */
[----:B------:R-:W-:Y:S01]  /*2890*/  IMAD.HI.U32 R27, R39, R27, RZ ;  /* 0x0000001b271b7227 */ /* 0x000fe200078e00ff */
[----:B------:R-:W-:-:S03]  /*28a0*/  IADD3 R35, P2, PT, R26, R29, RZ ;  /* 0x0000001d1a237210 */ /* 0x000fc60007f5e0ff */
[----:B------:R-:W-:Y:S02]  /*28b0*/  IMAD.X R26, R27, 0x1, R39, P0 ;  /* 0x000000011b1a7824 */ /* 0x000fe400000e0627 */
[----:B------:R-:W-:-:S03]  /*28c0*/  IMAD.WIDE.U32 R28, R35, UR6, RZ ;  /* 0x00000006231c7c25 */ /* 0x000fc6000f8e00ff */
[----:B------:R-:W-:Y:S01]  /*28d0*/  IADD3.X R26, PT, PT, RZ, RZ, R26, P2, P1 ;  /* 0x000000ffff1a7210 */ /* 0x000fe200017e241a */
[C---:B------:R-:W-:Y:S01]  /*28e0*/  IMAD R29, R35.reuse, UR7, R29 ;  /* 0x00000007231d7c24 */ /* 0x040fe2000f8e021d */
[----:B------:R-:W-:Y:S01]  /*28f0*/  IADD3 R27, P0, PT, RZ, -R28, RZ ;  /* 0x8000001cff1b7210 */ /* 0x000fe20007f1e0ff */
[----:B------:R-:W-:Y:S01]  /*2900*/  IMAD.MOV.U32 R39, RZ, RZ, RZ ;  /* 0x000000ffff277224 */ /* 0x000fe200078e00ff */
[----:B------:R-:W-:Y:S01]  /*2910*/  ISETP.GE.AND P1, PT, R0, RZ, PT ;  /* 0x000000ff0000720c */ /* 0x000fe20003f26270 */
[----:B------:R-:W-:Y:S02]  /*2920*/  IMAD R29, R26, UR6, R29 ;  /* 0x000000061a1d7c24 */ /* 0x000fe4000f8e021d */
[----:B------:R-:W-:-:S03]  /*2930*/  IMAD.HI.U32 R34, R35, R27, RZ ;  /* 0x0000001b23227227 */ /* 0x000fc600078e00ff */
[----:B------:R-:W-:-:S05]  /*2940*/  IADD3.X R29, PT, PT, RZ, ~R29, RZ, P0, !PT ;  /* 0x8000001dff1d7210 */ /* 0x000fca00007fe4ff */
[----:B------:R-:W-:-:S04]  /*2950*/  IMAD.WIDE.U32 R34, P0, R35, R29, R34 ;  /* 0x0000001d23227225 */ /* 0x000fc80007800022 */
[C---:B------:R-:W-:Y:S02]  /*2960*/  IMAD R28, R26.reuse, R29, RZ ;  /* 0x0000001d1a1c7224 */ /* 0x040fe400078e02ff */
[----:B------:R-:W-:Y:S01]  /*2970*/  IMAD.HI.U32 R27, P2, R26, R27, R34 ;  /* 0x0000001b1a1b7227 */ /* 0x000fe20007840022 */
[----:B------:R-:W-:-:S03]  /*2980*/  IADD3 R34, P4, PT, RZ, -R33, RZ ;  /* 0x80000021ff227210 */ /* 0x000fc60007f9e0ff */
[----:B------:R-:W-:Y:S01]  /*2990*/  IMAD.HI.U32 R29, R26, R29, RZ ;  /* 0x0000001d1a1d7227 */ /* 0x000fe200078e00ff */
[----:B------:R-:W-:Y:S02]  /*29a0*/  SEL R34, R34, R33, !P1 ;  /* 0x0000002122227207 */ /* 0x000fe40004800000 */
[----:B------:R-:W-:Y:S01]  /*29b0*/  IADD3 R27, P3, PT, R28, R27, RZ ;  /* 0x0000001b1c1b7210 */ /* 0x000fe20007f7e0ff */
[----:B------:R-:W-:Y:S01]  /*29c0*/  IMAD.X R33, RZ, RZ, ~R0, P4 ;  /* 0x000000ffff217224 */ /* 0x000fe200020e0e00 */
[----:B------:R-:W-:-:S03]  /*29d0*/  IADD3.X R29, PT, PT, R29, R26, RZ, P0, !PT ;  /* 0x0000001a1d1d7210 */ /* 0x000fc600007fe4ff */
[----:B------:R-:W-:Y:S01]  /*29e0*/  IMAD.HI.U32 R38, R27, R34, RZ ;  /* 0x000000221b267227 */ /* 0x000fe200078e00ff */
[----:B------:R-:W-:Y:S02]  /*29f0*/  SEL R0, R33, R0, !P1 ;  /* 0x0000000021007207 */ /* 0x000fe40004800000 */
[----:B------:R-:W-:-:S03]  /*2a00*/  IADD3.X R29, PT, PT, RZ, RZ, R29, P3, P2 ;  /* 0x000000ffff1d7210 */ /* 0x000fc60001fe441d */
[----:B------:R-:W-:-:S04]  /*2a10*/  IMAD.WIDE.U32 R38, R27, R0, R38 ;  /* 0x000000001b267225 */ /* 0x000fc800078e0026 */
[C---:B------:R-:W-:Y:S02]  /*2a20*/  IMAD R26, R29.reuse, R0, RZ ;  /* 0x000000001d1a7224 */ /* 0x040fe400078e02ff */
[----:B------:R-:W-:-:S04]  /*2a30*/  IMAD.HI.U32 R27, P0, R29, R34, R38 ;  /* 0x000000221d1b7227 */ /* 0x000fc80007800026 */
[----:B------:R-:W-:Y:S01]  /*2a40*/  IMAD.HI.U32 R29, R29, R0, RZ ;  /* 0x000000001d1d7227 */ /* 0x000fe200078e00ff */
[----:B------:R-:W-:-:S04]  /*2a50*/  IADD3 R26, P2, PT, R26, R27, RZ ;  /* 0x0000001b1a1a7210 */ /* 0x000fc80007f5e0ff */
[----:B------:R-:W-:Y:S01]  /*2a60*/  IADD3.X R27, PT, PT, R29, RZ, RZ, P0, !PT ;  /* 0x000000ff1d1b7210 */ /* 0x000fe200007fe4ff */
[----:B------:R-:W-:-:S04]  /*2a70*/  IMAD.WIDE.U32 R28, R26, UR6, RZ ;  /* 0x000000061a1c7c25 */ /* 0x000fc8000f8e00ff */
[----:B------:R-:W-:Y:S01]  /*2a80*/  IMAD.X R27, RZ, RZ, R27, P2 ;  /* 0x000000ffff1b7224 */ /* 0x000fe200010e061b */
[----:B------:R-:W-:Y:S01]  /*2a90*/  IADD3 R34, P2, PT, -R28, R34, RZ ;  /* 0x000000221c227210 */ /* 0x000fe20007f5e1ff */
[----:B------:R-:W-:Y:S01]  /*2aa0*/  IMAD R26, R26, UR7, R29 ;  /* 0x000000071a1a7c24 */ /* 0x000fe2000f8e021d */
[----:B------:R-:W-:Y:S02]  /*2ab0*/  MOV R28, R14 ;  /* 0x0000000e001c7202 */ /* 0x000fe40000000f00 */
[----:B------:R-:W-:Y:S01]  /*2ac0*/  ISETP.GE.U32.AND P0, PT, R34, UR6, PT ;  /* 0x0000000622007c0c */ /* 0x000fe2000bf06070 */
[----:B------:R-:W-:-:S05]  /*2ad0*/  IMAD R27, R27, UR6, R26 ;  /* 0x000000061b1b7c24 */ /* 0x000fca000f8e021a */
[----:B------:R-:W-:Y:S02]  /*2ae0*/  IADD3.X R0, PT, PT, ~R27, R0, RZ, P2, !PT ;  /* 0x000000001b007210 */ /* 0x000fe400017fe5ff */
[----:B------:R-:W-:Y:S02]  /*2af0*/  IADD3 R29, P2, PT, R34, -UR6, RZ ;  /* 0x80000006221d7c10 */ /* 0x000fe4000ff5e0ff */
[C---:B------:R-:W-:Y:S02]  /*2b00*/  ISETP.GE.U32.AND.EX P0, PT, R0.reuse, UR7, PT, P0 ;  /* 0x0000000700007c0c */ /* 0x040fe4000bf06100 */
[----:B------:R-:W-:Y:S02]  /*2b10*/  IADD3.X R27, PT, PT, R0, ~UR7, RZ, P2, !PT ;  /* 0x80000007001b7c10 */ /* 0x000fe400097fe4ff */
[----:B------:R-:W-:Y:S02]  /*2b20*/  SEL R29, R29, R34, P0 ;  /* 0x000000221d1d7207 */ /* 0x000fe40000000000 */
[----:B------:R-:W-:-:S02]  /*2b30*/  SEL R27, R27, R0, P0 ;  /* 0x000000001b1b7207 */ /* 0x000fc40000000000 */
[C---:B------:R-:W-:Y:S02]  /*2b40*/  ISETP.GE.U32.AND P0, PT, R29.reuse, UR6, PT ;  /* 0x000000061d007c0c */ /* 0x040fe4000bf06070 */
[----:B------:R-:W-:Y:S02]  /*2b50*/  IADD3 R26, P2, PT, R29, -UR6, RZ ;  /* 0x800000061d1a7c10 */ /* 0x000fe4000ff5e0ff */
[C---:B------:R-:W-:Y:S02]  /*2b60*/  ISETP.GE.U32.AND.EX P0, PT, R27.reuse, UR7, PT, P0 ;  /* 0x000000071b007c0c */ /* 0x040fe4000bf06100 */
[----:B------:R-:W-:Y:S02]  /*2b70*/  IADD3.X R0, PT, PT, R27, ~UR7, RZ, P2, !PT ;  /* 0x800000071b007c10 */ /* 0x000fe400097fe4ff */
[----:B------:R-:W-:Y:S02]  /*2b80*/  SEL R26, R26, R29, P0 ;  /* 0x0000001d1a1a7207 */ /* 0x000fe40000000000 */
[----:B------:R-:W-:-:S02]  /*2b90*/  SEL R29, R0, R27, P0 ;  /* 0x0000001b001d7207 */ /* 0x000fc40000000000 */
[-C--:B------:R-:W-:Y:S02]  /*2ba0*/  IADD3 R27, P2, PT, RZ, -R26.reuse, RZ ;  /* 0x8000001aff1b7210 */ /* 0x080fe40007f5e0ff */
[----:B------:R-:W-:Y:S02]  /*2bb0*/  ISETP.NE.U32.AND P0, PT, RZ, UR20, PT ;  /* 0x00000014ff007c0c */ /* 0x000fe4000bf05070 */
[----:B------:R-:W-:Y:S01]  /*2bc0*/  SEL R27, R27, R26, !P1 ;  /* 0x0000001a1b1b7207 */ /* 0x000fe20004800000 */
[----:B------:R-:W-:Y:S01]  /*2bd0*/  IMAD.X R0, RZ, RZ, ~R29, P2 ;  /* 0x000000ffff007224 */ /* 0x000fe200010e0e1d */
[----:B------:R-:W-:-:S04]  /*2be0*/  ISETP.NE.AND.EX P0, PT, RZ, UR21, PT, P0 ;  /* 0x00000015ff007c0c */ /* 0x000fc8000bf05300 */
[----:B------:R-:W-:Y:S01]  /*2bf0*/  SEL R0, R0, R29, !P1 ;  /* 0x0000001d00007207 */ /* 0x000fe20004800000 */
[----:B------:R-:W-:Y:S01]  /*2c00*/  IMAD.MOV.U32 R29, RZ, RZ, 0x0 ;  /* 0x00000000ff1d7424 */ /* 0x000fe200078e00ff */
[----:B------:R-:W-:Y:S02]  /*2c10*/  SEL R27, R27, 0xffffffff, P0 ;  /* 0xffffffff1b1b7807 */ /* 0x000fe40000000000 */
[----:B------:R-:W-:Y:S01]  /*2c20*/  SEL R0, R0, 0xffffffff, P0 ;  /* 0xffffffff00007807 */ /* 0x000fe20000000000 */
[----:B------:R-:W-:Y:S06]  /*2c30*/  RET.REL.NODEC R28 `(_Z9tsp_tpredPfS_lPyll) ;  /* 0xffffffd01cf07950 */ /* 0x000fec0003c3ffff */
        .weak           $__internal_6_$__cuda_sm20_rem_u64
        .type           $__internal_6_$__cuda_sm20_rem_u64,@function
        .size           $__internal_6_$__cuda_sm20_rem_u64,($__internal_7_$__cuda_sm20_sqrt_rn_f32_slowpath - $__internal_6_$__cuda_sm20_rem_u64)
$__internal_6_$__cuda_sm20_rem_u64:
[----:B------:R-:W0:Y:S01]  /*2c40*/  LDCU.64 UR4, c[0x0][0x3a0] ;  /* 0x00007400ff0477ac */ /* 0x000e220008000a00 */
[----:B------:R-:W1:Y:S01]  /*2c50*/  LDC.64 R2, c[0x0][0x3a0] ;  /* 0x0000e800ff027b82 */ /* 0x000e620000000a00 */
[----:B0-----:R-:W0:Y:S08]  /*2c60*/  I2F.U64.RP R8, UR4 ;  /* 0x0000000400087d12 */ /* 0x001e300008309000 */
[----:B0-----:R-:W0:Y:S02]  /*2c70*/  MUFU.RCP R8, R8 ;  /* 0x0000000800087308 */ /* 0x001e240000001000 */
[----:B0-----:R-:W-:-:S06]  /*2c80*/  IADD3 R4, PT, PT, R8, 0x1ffffffe, RZ ;  /* 0x1ffffffe08047810 */ /* 0x001fcc0007ffe0ff */
[----:B------:R-:W1:Y:S02]  /*2c90*/  F2I.U64.TRUNC R4, R4 ;  /* 0x0000000400047311 */ /* 0x000e64000020d800 */
[----:B-1----:R-:W-:-:S04]  /*2ca0*/  IMAD.WIDE.U32 R6, R4, R2, RZ ;  /* 0x0000000204067225 */ /* 0x002fc800078e00ff */
[----:B------:R-:W-:Y:S01]  /*2cb0*/  IMAD R7, R4, R3, R7 ;  /* 0x0000000304077224 */ /* 0x000fe200078e0207 */
[----:B------:R-:W-:-:S03]  /*2cc0*/  IADD3 R13, P0, PT, RZ, -R6, RZ ;  /* 0x80000006ff0d7210 */ /* 0x000fc60007f1e0ff */
[----:B------:R-:W-:Y:S02]  /*2cd0*/  IMAD R7, R5, R2, R7 ;  /* 0x0000000205077224 */ /* 0x000fe400078e0207 */
[----:B------:R-:W-:-:S04]  /*2ce0*/  IMAD.HI.U32 R6, R4, R13, RZ ;  /* 0x0000000d04067227 */ /* 0x000fc800078e00ff */
[----:B------:R-:W-:Y:S01]  /*2cf0*/  IMAD.X R15, RZ, RZ, ~R7, P0 ;  /* 0x000000ffff0f7224 */ /* 0x000fe200000e0e07 */
[----:B------:R-:W-:-:S03]  /*2d00*/  MOV R7, R4 ;  /* 0x0000000400077202 */ /* 0x000fc60000000f00 */
[-C--:B------:R-:W-:Y:S02]  /*2d10*/  IMAD R17, R5, R15.reuse, RZ ;  /* 0x0000000f05117224 */ /* 0x080fe400078e02ff */
[----:B------:R-:W-:-:S04]  /*2d20*/  IMAD.WIDE.U32 R6, P0, R4, R15, R6 ;  /* 0x0000000f04067225 */ /* 0x000fc80007800006 */
[----:B------:R-:W-:-:S04]  /*2d30*/  IMAD.HI.U32 R15, R5, R15, RZ ;  /* 0x0000000f050f7227 */ /* 0x000fc800078e00ff */
[----:B------:R-:W-:-:S05]  /*2d40*/  IMAD.HI.U32 R6, P1, R5, R13, R6 ;  /* 0x0000000d05067227 */ /* 0x000fca0007820006 */
[----:B------:R-:W-:Y:S01]  /*2d50*/  IADD3 R7, P2, PT, R17, R6, RZ ;  /* 0x0000000611077210 */ /* 0x000fe20007f5e0ff */
[----:B------:R-:W-:-:S04]  /*2d60*/  IMAD.X R6, R15, 0x1, R5, P0 ;  /* 0x000000010f067824 */ /* 0x000fc800000e0605 */
[----:B------:R-:W-:Y:S01]  /*2d70*/  IMAD.WIDE.U32 R4, R7, R2, RZ ;  /* 0x0000000207047225 */ /* 0x000fe200078e00ff */
[----:B------:R-:W-:-:S03]  /*2d80*/  IADD3.X R13, PT, PT, RZ, RZ, R6, P2, P1 ;  /* 0x000000ffff0d7210 */ /* 0x000fc600017e2406 */
[----:B------:R-:W-:Y:S01]  /*2d90*/  IMAD R5, R7, R3, R5 ;  /* 0x0000000307057224 */ /* 0x000fe200078e0205 */
[----:B------:R-:W-:-:S03]  /*2da0*/  IADD3 R15, P0, PT, RZ, -R4, RZ ;  /* 0x80000004ff0f7210 */ /* 0x000fc60007f1e0ff */
[----:B------:R-:W-:Y:S02]  /*2db0*/  IMAD R5, R13, R2, R5 ;  /* 0x000000020d057224 */ /* 0x000fe400078e0205 */
[----:B------:R-:W-:-:S03]  /*2dc0*/  IMAD.HI.U32 R6, R7, R15, RZ ;  /* 0x0000000f07067227 */ /* 0x000fc600078e00ff */
[----:B------:R-:W-:Y:S01]  /*2dd0*/  IADD3.X R4, PT, PT, RZ, ~R5, RZ, P0, !PT ;  /* 0x80000005ff047210 */ /* 0x000fe200007fe4ff */
[----:B------:R-:W-:-:S04]  /*2de0*/  HFMA2 R5, -RZ, RZ, 0, 0 ;  /* 0x00000000ff057431 */ /* 0x000fc800000001ff */
[----:B------:R-:W-:-:S04]  /*2df0*/  IMAD.WIDE.U32 R6, P0, R7, R4, R6 ;  /* 0x0000000407067225 */ /* 0x000fc80007800006 */
[C---:B------:R-:W-:Y:S02]  /*2e00*/  IMAD R8, R13.reuse, R4, RZ ;  /* 0x000000040d087224 */ /* 0x040fe400078e02ff */
[----:B------:R-:W-:-:S04]  /*2e10*/  IMAD.HI.U32 R7, P1, R13, R15, R6 ;  /* 0x0000000f0d077227 */ /* 0x000fc80007820006 */
        /* <DEDUP_REMOVED lines=11> */
[----:B------:R-:W-:-:S03]  /*2ed0*/  IMAD.WIDE.U32 R4, R7, R2, RZ ;  /* 0x0000000207047225 */ /* 0x000fc600078e00ff */
[----:B------:R-:W-:Y:S01]  /*2ee0*/  IADD3.X R13, PT, PT, RZ, R6, RZ, P1, !PT ;  /* 0x00000006ff0d7210 */ /* 0x000fe20000ffe4ff */
[----:B------:R-:W-:Y:S01]  /*2ef0*/  IMAD R7, R7, R3, R5 ;  /* 0x0000000307077224 */ /* 0x000fe200078e0205 */
[----:B------:R-:W-:-:S03]  /*2f00*/  IADD3 R15, P1, PT, -R4, R10, RZ ;  /* 0x0000000a040f7210 */ /* 0x000fc60007f3e1ff */
[-C--:B------:R-:W-:Y:S01]  /*2f10*/  IMAD R4, R13, R2.reuse, R7 ;  /* 0x000000020d047224 */ /* 0x080fe200078e0207 */
[----:B------:R-:W-:-:S03]  /*2f20*/  ISETP.GE.U32.AND P0, PT, R15, R2, PT ;  /* 0x000000020f00720c */ /* 0x000fc60003f06070 */
[----:B------:R-:W-:Y:S01]  /*2f30*/  IMAD.X R4, R9, 0x1, ~R4, P1 ;  /* 0x0000000109047824 */ /* 0x000fe200008e0e04 */
[----:B------:R-:W-:-:S04]  /*2f40*/  IADD3 R5, P1, PT, R15, -R2, RZ ;  /* 0x800000020f057210 */ /* 0x000fc80007f3e0ff */
[CC--:B------:R-:W-:Y:S02]  /*2f50*/  ISETP.GE.U32.AND.EX P0, PT, R4.reuse, R3.reuse, PT, P0 ;  /* 0x000000030400720c */ /* 0x0c0fe40003f06100 */
[----:B------:R-:W-:Y:S02]  /*2f60*/  IADD3.X R6, PT, PT, R4, ~R3, RZ, P1, !PT ;  /* 0x8000000304067210 */ /* 0x000fe40000ffe4ff */
[----:B------:R-:W-:Y:S02]  /*2f70*/  SEL R5, R5, R15, P0 ;  /* 0x0000000f05057207 */ /* 0x000fe40000000000 */
[----:B------:R-:W-:Y:S02]  /*2f80*/  SEL R6, R6, R4, P0 ;  /* 0x0000000406067207 */ /* 0x000fe40000000000 */
[C---:B------:R-:W-:Y:S01]  /*2f90*/  ISETP.GE.U32.AND P0, PT, R5.reuse, R2, PT ;  /* 0x000000020500720c */ /* 0x040fe20003f06070 */
[----:B------:R-:W-:Y:S01]  /*2fa0*/  IMAD.IADD R4, R5, 0x1, -R2 ;  /* 0x0000000105047824 */ /* 0x000fe200078e0a02 */
[----:B------:R-:W-:-:S02]  /*2fb0*/  ISETP.NE.U32.AND P1, PT, R2, RZ, PT ;  /* 0x000000ff0200720c */ /* 0x000fc40003f25070 */
[----:B------:R-:W-:Y:S02]  /*2fc0*/  ISETP.GE.U32.AND.EX P0, PT, R6, R3, PT, P0 ;  /* 0x000000030600720c */ /* 0x000fe40003f06100 */
[----:B------:R-:W-:Y:S01]  /*2fd0*/  ISETP.NE.AND.EX P1, PT, R3, RZ, PT, P1 ;  /* 0x000000ff0300720c */ /* 0x000fe20003f25310 */
[----:B------:R-:W-:Y:S01]  /*2fe0*/  IMAD.MOV.U32 R3, RZ, RZ, 0x0 ;  /* 0x00000000ff037424 */ /* 0x000fe200078e00ff */
[----:B------:R-:W-:Y:S02]  /*2ff0*/  MOV R2, R0 ;  /* 0x0000000000027202 */ /* 0x000fe40000000f00 */
[----:B------:R-:W-:-:S04]  /*3000*/  SEL R4, R4, R5, P0 ;  /* 0x0000000504047207 */ /* 0x000fc80000000000 */
[----:B------:R-:W-:Y:S01]  /*3010*/  SEL R4, R4, 0xffffffff, P1 ;  /* 0xffffffff04047807 */ /* 0x000fe20000800000 */
[----:B------:R-:W-:Y:S06]  /*3020*/  RET.REL.NODEC R2 `(_Z9tsp_tpredPfS_lPyll) ;  /* 0xffffffcc02f47950 */ /* 0x000fec0003c3ffff */
        .weak           $__internal_7_$__cuda_sm20_sqrt_rn_f32_slowpath
        .type           $__internal_7_$__cuda_sm20_sqrt_rn_f32_slowpath,@function
        .size           $__internal_7_$__cuda_sm20_sqrt_rn_f32_slowpath,(.L_x_144 - $__internal_7_$__cuda_sm20_sqrt_rn_f32_slowpath)
$__internal_7_$__cuda_sm20_sqrt_rn_f32_slowpath:
        /* <DEDUP_REMOVED lines=10> */
[----:B------:R-:W-:Y:S01]  /*30d0*/  @P0 FFMA R34, R14, 1.84467440737095516160e+19, RZ ;  /* 0x5f8000000e220823 */ /* 0x000fe200000000ff */
[----:B------:R-:W-:-:S03]  /*30e0*/  @!P0 MOV R29, R14 ;  /* 0x0000000e001d8202 */ /* 0x000fc60000000f00 */
[----:B------:R-:W0:Y:S02]  /*30f0*/  @P0 MUFU.RSQ R28, R34 ;  /* 0x00000022001c0308 */ /* 0x000e240000001400 */
[----:B0-----:R-:W-:Y:S01]  /*3100*/  @P0 FMUL.FTZ R27, R34, R28 ;  /* 0x0000001c221b0220 */ /* 0x001fe20000410000 */
[----:B------:R-:W-:-:S03]  /*3110*/  @P0 FMUL.FTZ R28, R28, 0.5 ;  /* 0x3f0000001c1c0820 */ /* 0x000fc60000410000 */
[----:B------:R-:W-:-:S04]  /*3120*/  @P0 FADD.FTZ R26, -R27, -RZ ;  /* 0x800000ff1b1a0221 */ /* 0x000fc80000010100 */
[----:B------:R-:W-:-:S04]  /*3130*/  @P0 FFMA R26, R27, R26, R34 ;  /* 0x0000001a1b1a0223 */ /* 0x000fc80000000022 */
[----:B------:R-:W-:-:S04]  /*3140*/  @P0 FFMA R26, R26, R28, R27 ;  /* 0x0000001c1a1a0223 */ /* 0x000fc8000000001b */
[----:B------:R-:W-:-:S07]  /*3150*/  @P0 FMUL.FTZ R29, R26, 2.3283064365386962891e-10 ;  /* 0x2f8000001a1d0820 */ /* 0x000fce0000410000 */
.L_x_109:
[----:B------:R-:W-:Y:S02]  /*3160*/  HFMA2 R27, -RZ, RZ, 0, 0 ;  /* 0x00000000ff1b7431 */ /* 0x000fe400000001ff */
[----:B------:R-:W-:-:S04]  /*3170*/  IMAD.MOV.U32 R26, RZ, RZ, R0 ;  /* 0x000000ffff1a7224 */ /* 0x000fc800078e0000 */
[----:B------:R-:W-:Y:S05]  /*3180*/  RET.REL.NODEC R26 `(_Z9tsp_tpredPfS_lPyll) ;  /* 0xffffffcc1a9c7950 */ /* 0x000fea0003c3ffff */
.L_x_110:
        /* <DEDUP_REMOVED lines=15> */
.L_x_144:


//--------------------- .text._Z7tsp_tprPfS_lPyl  --------------------------
	.section	.text._Z7tsp_tprPfS_lPyl,"ax",@progbits
	.align	128
        .global         _Z7tsp_tprPfS_lPyl
        .type           _Z7tsp_tprPfS_lPyl,@function
        .size           _Z7tsp_tprPfS_lPyl,(.L_x_145 - _Z7tsp_tprPfS_lPyl)
        .other          _Z7tsp_tprPfS_lPyl,@"STO_CUDA_ENTRY STV_DEFAULT"
_Z7tsp_tprPfS_lPyl:
.text._Z7tsp_tprPfS_lPyl:
        /* <DEDUP_REMOVED lines=9> */
[----:B------:R-:W-:Y:S01]  /*0090*/  IADD3 R10, P1, PT, R12, 0x1, RZ ;  /* 0x000000010c0a7810 */ /* 0x000fe20007f3e0ff */
[----:B------:R-:W0:Y:S01]  /*00a0*/  LDCU.64 UR4, c[0x0][0x390] ;  /* 0x00007200ff0477ac */ /* 0x000e220008000a00 */
[----:B------:R-:W-:Y:S02]  /*00b0*/  BSSY.RECONVERGENT B0, `(.L_x_111) ;  /* 0x0000117000007945 */ /* 0x000fe40003800200 */
[----:B------:R-:W-:Y:S01]  /*00c0*/  ISETP.GE.U32.AND P0, PT, R10, UR8, PT ;  /* 0x000000080a007c0c */ /* 0x000fe2000bf06070 */
[----:B------:R-:W-:Y:S01]  /*00d0*/  IMAD.X R11, RZ, RZ, RZ, P1 ;  /* 0x000000ffff0b7224 */ /* 0x000fe200008e06ff */
[----:B------:R-:W1:Y:S04]  /*00e0*/  LDCU.64 UR6, c[0x0][0x358] ;  /* 0x00006b00ff0677ac */ /* 0x000e680008000a00 */
[----:B------:R-:W-:Y:S01]  /*00f0*/  ISETP.GE.U32.AND.EX P0, PT, R11, UR9, PT, P0 ;  /* 0x000000090b007c0c */ /* 0x000fe2000bf06100 */
[----:B------:R-:W2:Y:S01]  /*0100*/  LDCU.64 UR14, c[0x0][0x3a0] ;  /* 0x00007400ff0e77ac */ /* 0x000ea20008000a00 */
[----:B------:R-:W3:Y:S01]  /*0110*/  LDCU.64 UR12, c[0x0][0x390] ;  /* 0x00007200ff0c77ac */ /* 0x000ee20008000a00 */
[----:B------:R-:W4:Y:S01]  /*0120*/  LDCU.128 UR16, c[0x0][0x380] ;  /* 0x00007000ff1077ac */ /* 0x000f220008000c00 */
[----:B0-----:R-:W-:-:S02]  /*0130*/  IMAD.U32 R30, RZ, RZ, UR4 ;  /* 0x00000004ff1e7e24 */ /* 0x001fc4000f8e00ff */
[----:B------:R-:W-:-:S07]  /*0140*/  IMAD.U32 R28, RZ, RZ, UR5 ;  /* 0x00000005ff1c7e24 */ /* 0x000fce000f8e00ff */
[----:B------:R-:W-:Y:S05]  /*0150*/  @P0 BRA `(.L_x_112) ;  /* 0x0000001000300947 */ /* 0x000fea0003800000 */
[----:B------:R-:W0:Y:S01]  /*0160*/  LDC.64 R8, c[0x0][0x388] ;  /* 0x0000e200ff087b82 */ /* 0x000e220000000a00 */
[----:B------:R-:W5:Y:S01]  /*0170*/  LDCU.128 UR8, c[0x0][0x380] ;  /* 0x00007000ff0877ac */ /* 0x000f620008000c00 */
[--C-:B------:R-:W-:Y:S02]  /*0180*/  SHF.R.S64 R14, RZ, 0x1e, R10.reuse ;  /* 0x0000001eff0e7819 */ /* 0x100fe4000000100a */
[----:B------:R-:W-:-:S04]  /*0190*/  SHF.R.S32.HI R0, RZ, 0x1e, R10 ;  /* 0x0000001eff007819 */ /* 0x000fc8000001140a */
[----:B------:R-:W2:Y:S01]  /*01a0*/  LDC.64 R6, c[0x0][0x380] ;  /* 0x0000e000ff067b82 */ /* 0x000ea20000000a00 */
[C---:B-----5:R-:W-:Y:S02]  /*01b0*/  IADD3 R2, P1, PT, R14.reuse, UR10, RZ ;  /* 0x0000000a0e027c10 */ /* 0x060fe4000ff3e0ff */
[----:B------:R-:W-:Y:S02]  /*01c0*/  IADD3 R14, P0, PT, R14, UR8, RZ ;  /* 0x000000080e0e7c10 */ /* 0x000fe4000ff1e0ff */
[----:B------:R-:W-:Y:S01]  /*01d0*/  IADD3.X R3, PT, PT, R0, UR11, RZ, P1, !PT ;  /* 0x0000000b00037c10 */ /* 0x000fe20008ffe4ff */
[----:B0-----:R-:W-:Y:S01]  /*01e0*/  IMAD.WIDE R8, R12, 0x4, R8 ;  /* 0x000000040c087825 */ /* 0x001fe200078e0208 */
[----:B------:R-:W-:-:S04]  /*01f0*/  IADD3.X R15, PT, PT, R0, UR9, RZ, P0, !PT ;  /* 0x00000009000f7c10 */ /* 0x000fc800087fe4ff */
[----:B-1----:R-:W5:Y:S01]  /*0200*/  LDG.E R3, desc[UR6][R2.64] ;  /* 0x0000000602037981 */ /* 0x002f62000c1e1900 */
[----:B--2---:R-:W-:-:S03]  /*0210*/  IMAD.WIDE R6, R12, 0x4, R6 ;  /* 0x000000040c067825 */ /* 0x004fc600078e0206 */
[----:B------:R-:W5:Y:S04]  /*0220*/  LDG.E R4, desc[UR6][R8.64] ;  /* 0x0000000608047981 */ /* 0x000f68000c1e1900 */
[----:B------:R-:W2:Y:S04]  /*0230*/  LDG.E R5, desc[UR6][R14.64] ;  /* 0x000000060e057981 */ /* 0x000ea8000c1e1900 */
[----:B------:R-:W2:Y:S01]  /*0240*/  LDG.E R6, desc[UR6][R6.64] ;  /* 0x0000000606067981 */ /* 0x000ea2000c1e1900 */
[----:B------:R-:W-:Y:S01]  /*0250*/  BSSY.RECONVERGENT B1, `(.L_x_113) ;  /* 0x0000010000017945 */ /* 0x000fe20003800200 */
[----:B-----5:R-:W-:-:S04]  /*0260*/  FADD R16, R4, -R3 ;  /* 0x8000000304107221 */ /* 0x020fc80000000000 */
[----:B------:R-:W-:Y:S01]  /*0270*/  FMUL R17, R16, R16 ;  /* 0x0000001010117220 */ /* 0x000fe20000400000 */
[----:B--2---:R-:W-:-:S04]  /*0280*/  FADD R0, R6, -R5 ;  /* 0x8000000506007221 */ /* 0x004fc80000000000 */
[----:B------:R-:W-:-:S04]  /*0290*/  FFMA R0, R0, R0, R17 ;  /* 0x0000000000007223 */ /* 0x000fc80000000011 */
[----:B------:R-:W-:Y:S01]  /*02a0*/  VIADD R16, R0, 0xf3000000 ;  /* 0xf300000000107836 */ /* 0x000fe20000000000 */
[----:B------:R0:W1:Y:S04]  /*02b0*/  MUFU.RSQ R17, R0 ;  /* 0x0000000000117308 */ /* 0x0000680000001400 */
[----:B------:R-:W-:-:S13]  /*02c0*/  ISETP.GT.U32.AND P0, PT, R16, 0x727fffff, PT ;  /* 0x727fffff1000780c */ /* 0x000fda0003f04070 */
[----:B01----:R-:W-:Y:S05]  /*02d0*/  @!P0 BRA `(.L_x_114) ;  /* 0x00000000000c8947 */ /* 0x003fea0003800000 */
[----:B------:R-:W-:-:S07]  /*02e0*/  MOV R2, 0x300 ;  /* 0x0000030000027802 */ /* 0x000fce0000000f00 */
[----:B---34-:R-:W-:Y:S05]  /*02f0*/  CALL.REL.NOINC `($__internal_8_$__cuda_sm20_sqrt_rn_f32_slowpath) ;  /* 0x0000000c00ec7944 */ /* 0x018fea0003c00000 */
[----:B------:R-:W-:Y:S05]  /*0300*/  BRA `(.L_x_115) ;  /* 0x0000000000107947 */ /* 0x000fea0003800000 */
.L_x_114:
[----:B------:R-:W-:Y:S01]  /*0310*/  FMUL.FTZ R7, R0, R17 ;  /* 0x0000001100077220 */ /* 0x000fe20000410000 */
[----:B------:R-:W-:-:S03]  /*0320*/  FMUL.FTZ R16, R17, 0.5 ;  /* 0x3f00000011107820 */ /* 0x000fc60000410000 */
[----:B------:R-:W-:-:S04]  /*0330*/  FFMA R0, -R7, R7, R0 ;  /* 0x0000000707007223 */ /* 0x000fc80000000100 */
[----:B------:R-:W-:-:S07]  /*0340*/  FFMA R16, R0, R16, R7 ;  /* 0x0000001000107223 */ /* 0x000fce0000000007 */
.L_x_115:
[----:B---34-:R-:W-:Y:S05]  /*0350*/  BSYNC.RECONVERGENT B1 ;  /* 0x0000000000017941 */ /* 0x018fea0003800200 */
.L_x_113:
[----:B------:R-:W0:Y:S01]  /*0360*/  LDC R17, c[0x0][0x3a0] ;  /* 0x0000e800ff117b82 */ /* 0x000e220000000800 */
[----:B------:R-:W-:Y:S02]  /*0370*/  IMAD.MOV.U32 R8, RZ, RZ, R12 ;  /* 0x000000ffff087224 */ /* 0x000fe400078e000c */
[----:B------:R-:W-:-:S05]  /*0380*/  IMAD.MOV.U32 R9, RZ, RZ, RZ ;  /* 0x000000ffff097224 */ /* 0x000fca00078e00ff */
[----:B------:R-:W1:Y:S08]  /*0390*/  LDC R2, c[0x0][0x3a4] ;  /* 0x0000e900ff027b82 */ /* 0x000e700000000800 */
[----:B------:R-:W2:Y:S01]  /*03a0*/  LDC R30, c[0x0][0x390] ;  /* 0x0000e400ff1e7b82 */ /* 0x000ea20000000800 */
[----:B0-----:R-:W-:Y:S01]  /*03b0*/  IMAD.IADD R0, R12, 0x1, -R17 ;  /* 0x000000010c007824 */ /* 0x001fe200078e0a11 */
[----:B------:R-:W-:-:S06]  /*03c0*/  IADD3 R7, P2, PT, R17, -0x2, RZ ;  /* 0xfffffffe11077810 */ /* 0x000fcc0007f5e0ff */
[----:B------:R-:W0:Y:S01]  /*03d0*/  LDC R28, c[0x0][0x394] ;  /* 0x0000e500ff1c7b82 */ /* 0x000e220000000800 */
[----:B------:R-:W-:Y:S02]  /*03e0*/  LOP3.LUT R0, R0, 0x1, RZ, 0xc0, !PT ;  /* 0x0000000100007812 */ /* 0x000fe400078ec0ff */
[----:B------:R-:W-:Y:S01]  /*03f0*/  ISETP.NE.U32.AND P1, PT, R7, R12, PT ;  /* 0x0000000c0700720c */ /* 0x000fe20003f25070 */
[----:B------:R-:W-:Y:S01]  /*0400*/  IMAD.MOV.U32 R7, RZ, RZ, R10 ;  /* 0x000000ffff077224 */ /* 0x000fe200078e000a */
[----:B------:R-:W-:Y:S02]  /*0410*/  ISETP.NE.U32.AND P0, PT, R0, 0x1, PT ;  /* 0x000000010000780c */ /* 0x000fe40003f05070 */
[----:B-1----:R-:W-:Y:S02]  /*0420*/  IADD3.X R0, PT, PT, R2, -0x1, RZ, P2, !PT ;  /* 0xffffffff02007810 */ /* 0x002fe400017fe4ff */
[----:B------:R-:W-:Y:S02]  /*0430*/  ISETP.NE.U32.AND.EX P0, PT, RZ, RZ, PT, P0 ;  /* 0x000000ffff00720c */ /* 0x000fe40003f05100 */
[----:B------:R-:W-:-:S11]  /*0440*/  ISETP.NE.AND.EX P1, PT, R0, RZ, PT, P1 ;  /* 0x000000ff0000720c */ /* 0x000fd60003f25310 */
[----:B------:R-:W-:Y:S01]  /*0450*/  @P0 IADD3 R7, P2, PT, R12, 0x2, RZ ;  /* 0x000000020c070810 */ /* 0x000fe20007f5e0ff */
[----:B------:R-:W-:Y:S02]  /*0460*/  @P0 IMAD.MOV.U32 R8, RZ, RZ, R10 ;  /* 0x000000ffff080224 */ /* 0x000fe400078e000a */
[--C-:B------:R-:W-:Y:S02]  /*0470*/  IMAD.MOV.U32 R10, RZ, RZ, R11.reuse ;  /* 0x000000ffff0a7224 */ /* 0x100fe400078e000b */
[----:B------:R-:W-:Y:S02]  /*0480*/  @P0 IMAD.MOV.U32 R9, RZ, RZ, R11 ;  /* 0x000000ffff090224 */ /* 0x000fe400078e000b */
[----:B------:R-:W-:Y:S01]  /*0490*/  @P0 IMAD.X R10, RZ, RZ, RZ, P2 ;  /* 0x000000ffff0a0224 */ /* 0x000fe200010e06ff */
[----:B--2---:R-:W-:Y:S06]  /*04a0*/  @!P1 BRA `(.L_x_112) ;  /* 0x0000000c005c9947 */ /* 0x004fec0003800000 */
[----:B------:R-:W-:Y:S01]  /*04b0*/  IMAD.MOV.U32 R13, RZ, RZ, RZ ;  /* 0x000000ffff0d7224 */ /* 0x000fe200078e00ff */
[----:B------:R-:W-:Y:S01]  /*04c0*/  UMOV UR4, URZ ;  /* 0x000000ff00047c82 */ /* 0x000fe20008000000 */
[----:B------:R-:W-:Y:S01]  /*04d0*/  IADD3 R11, P0, PT, R17, -0x1, RZ ;  /* 0xffffffff110b7810 */ /* 0x000fe20007f1e0ff */
[----:B------:R1:W2:Y:S01]  /*04e0*/  F2I.S64.TRUNC R20, R16 ;  /* 0x0000001000147311 */ /* 0x0002a2000020d900 */
[----:B------:R-:W-:-:S04]  /*04f0*/  IMAD.WIDE.U32 R14, R12, R12, R12 ;  /* 0x0000000c0c0e7225 */ /* 0x000fc800078e000c */
[----:B------:R-:W-:-:S05]  /*0500*/  VIADD R13, R15, UR4 ;  /* 0x000000040f0d7c36 */ /* 0x000fca0008000000 */
[--C-:B------:R-:W-:Y:S02]  /*0510*/  SHF.R.U64 R14, R14, 0x1, R13.reuse ;  /* 0x000000010e0e7819 */ /* 0x100fe4000000120d */
[----:B------:R-:W-:Y:S02]  /*0520*/  SHF.R.U32.HI R0, RZ, 0x1, R13 ;  /* 0x00000001ff007819 */ /* 0x000fe4000001160d */
[----:B------:R-:W-:Y:S02]  /*0530*/  IADD3 R18, P1, PT, RZ, -R14, RZ ;  /* 0x8000000eff127210 */ /* 0x000fe40007f3e0ff */
[----:B------:R-:W-:-:S03]  /*0540*/  IADD3.X R13, PT, PT, R2, -0x1, RZ, P0, !PT ;  /* 0xffffffff020d7810 */ /* 0x000fc600007fe4ff */
[----:B------:R-:W-:Y:S02]  /*0550*/  IMAD.X R19, RZ, RZ, ~R0, P1 ;  /* 0x000000ffff137224 */ /* 0x000fe400008e0e00 */
[----:B------:R-:W-:Y:S02]  /*0560*/  IMAD R13, R13, R12, RZ ;  /* 0x0000000c0d0d7224 */ /* 0x000fe400078e02ff */
[----:B------:R-:W-:-:S04]  /*0570*/  IMAD.WIDE.U32 R18, R12, R11, R18 ;  /* 0x0000000b0c127225 */ /* 0x000fc800078e0012 */
[----:B------:R-:W-:Y:S02]  /*0580*/  IMAD.MOV.U32 R11, RZ, RZ, RZ ;  /* 0x000000ffff0b7224 */ /* 0x000fe400078e00ff */
[----:B------:R-:W-:Y:S02]  /*0590*/  IMAD.MOV.U32 R12, RZ, RZ, R7 ;  /* 0x000000ffff0c7224 */ /* 0x000fe400078e0007 */
[----:B-12---:R-:W-:-:S07]  /*05a0*/  IMAD.IADD R13, R19, 0x1, R13 ;  /* 0x00000001130d7824 */ /* 0x006fce00078e020d */
.L_x_134:
[--C-:B------:R-:W-:Y:S02]  /*05b0*/  SHF.R.S64 R16, R11, 0x1e, R12.reuse ;  /* 0x0000001e0b107819 */ /* 0x100fe4000000100c */
[----:B------:R-:W-:Y:S02]  /*05c0*/  SHF.R.S32.HI R0, RZ, 0x1e, R12 ;  /* 0x0000001eff007819 */ /* 0x000fe4000001140c */
[C---:B------:R-:W-:Y:S02]  /*05d0*/  IADD3 R14, P1, PT, R16.reuse, UR18, RZ ;  /* 0x00000012100e7c10 */ /* 0x040fe4000ff3e0ff */
[----:B------:R-:W-:Y:S02]  /*05e0*/  IADD3 R16, P0, PT, R16, UR16, RZ ;  /* 0x0000001010107c10 */ /* 0x000fe4000ff1e0ff */
[C---:B------:R-:W-:Y:S02]  /*05f0*/  IADD3.X R15, PT, PT, R0.reuse, UR19, RZ, P1, !PT ;  /* 0x00000013000f7c10 */ /* 0x040fe40008ffe4ff */
[----:B------:R-:W-:-:S04]  /*0600*/  IADD3.X R17, PT, PT, R0, UR17, RZ, P0, !PT ;  /* 0x0000001100117c10 */ /* 0x000fc800087fe4ff */
        /* <DEDUP_REMOVED lines=8> */
[----:B------:R1:W2:Y:S04]  /*0690*/  MUFU.RSQ R2, R23 ;  /* 0x0000001700027308 */ /* 0x0002a80000001400 */
[----:B------:R-:W-:-:S13]  /*06a0*/  ISETP.GT.U32.AND P0, PT, R0, 0x727fffff, PT ;  /* 0x727fffff0000780c */ /* 0x000fda0003f04070 */
[----:B-12---:R-:W-:Y:S05]  /*06b0*/  @!P0 BRA `(.L_x_117) ;  /* 0x0000000000108947 */ /* 0x006fea0003800000 */
[----:B------:R-:W-:Y:S01]  /*06c0*/  IMAD.MOV.U32 R0, RZ, RZ, R23 ;  /* 0x000000ffff007224 */ /* 0x000fe200078e0017 */
[----:B------:R-:W-:-:S07]  /*06d0*/  MOV R2, 0x6f0 ;  /* 0x000006f000027802 */ /* 0x000fce0000000f00 */
[----:B0-----:R-:W-:Y:S05]  /*06e0*/  CALL.REL.NOINC `($__internal_8_$__cuda_sm20_sqrt_rn_f32_slowpath) ;  /* 0x0000000800f07944 */ /* 0x001fea0003c00000 */
[----:B------:R-:W-:Y:S05]  /*06f0*/  BRA `(.L_x_118) ;  /* 0x0000000000107947 */ /* 0x000fea0003800000 */
.L_x_117:
[----:B------:R-:W-:Y:S01]  /*0700*/  FMUL.FTZ R16, R23, R2 ;  /* 0x0000000217107220 */ /* 0x000fe20000410000 */
[----:B------:R-:W-:-:S03]  /*0710*/  FMUL.FTZ R0, R2, 0.5 ;  /* 0x3f00000002007820 */ /* 0x000fc60000410000 */
[----:B------:R-:W-:-:S04]  /*0720*/  FFMA R23, -R16, R16, R23 ;  /* 0x0000001010177223 */ /* 0x000fc80000000117 */
[----:B------:R-:W-:-:S07]  /*0730*/  FFMA R16, R23, R0, R16 ;  /* 0x0000000017107223 */ /* 0x000fce0000000010 */
.L_x_118:
[----:B------:R-:W-:Y:S05]  /*0740*/  BSYNC.RECONVERGENT B1 ;  /* 0x0000000000017941 */ /* 0x000fea0003800200 */
.L_x_116:
[----:B------:R-:W-:-:S04]  /*0750*/  IADD3 R0, P1, PT, R8, 0x2, RZ ;  /* 0x0000000208007810 */ /* 0x000fc80007f3e0ff */
[----:B------:R-:W-:Y:S01]  /*0760*/  ISETP.NE.U32.AND P0, PT, R0, UR14, PT ;  /* 0x0000000e00007c0c */ /* 0x000fe2000bf05070 */
[----:B------:R-:W-:Y:S01]  /*0770*/  IMAD.X R2, RZ, RZ, R9, P1 ;  /* 0x000000ffff027224 */ /* 0x000fe200008e0609 */
[--C-:B------:R-:W-:Y:S02]  /*0780*/  SHF.R.S64 R34, RZ, 0x1e, R0.reuse ;  /* 0x0000001eff227819 */ /* 0x100fe40000001000 */
[----:B------:R-:W-:Y:S02]  /*0790*/  SHF.R.S32.HI R0, RZ, 0x1e, R0 ;  /* 0x0000001eff007819 */ /* 0x000fe40000011400 */
[----:B------:R-:W-:-:S04]  /*07a0*/  ISETP.NE.AND.EX P0, PT, R2, UR15, PT, P0 ;  /* 0x0000000f02007c0c */ /* 0x000fc8000bf05300 */
[----:B------:R-:W-:Y:S02]  /*07b0*/  SEL R34, R34, RZ, P0 ;  /* 0x000000ff22227207 */ /* 0x000fe40000000000 */
[----:B------:R-:W-:Y:S02]  /*07c0*/  SEL R0, R0, RZ, P0 ;  /* 0x000000ff00007207 */ /* 0x000fe40000000000 */
        /* <DEDUP_REMOVED lines=10> */
[----:B------:R-:W-:Y:S02]  /*0870*/  FFMA R25, R0, R0, R23 ;  /* 0x0000000000197223 */ /* 0x000fe40000000017 */
[----:B------:R1:W2:Y:S02]  /*0880*/  F2I.S64.TRUNC R22, R16 ;  /* 0x0000001000167311 */ /* 0x0002a4000020d900 */
[----:B------:R-:W-:-:S05]  /*0890*/  VIADD R0, R25, 0xf3000000 ;  /* 0xf300000019007836 */ /* 0x000fca0000000000 */
[----:B------:R-:W-:Y:S01]  /*08a0*/  ISETP.GT.U32.AND P0, PT, R0, 0x727fffff, PT ;  /* 0x727fffff0000780c */ /* 0x000fe20003f04070 */
[----:B------:R1:W3:-:S12]  /*08b0*/  MUFU.RSQ R2, R25 ;  /* 0x0000001900027308 */ /* 0x0002d80000001400 */
[----:B-12---:R-:W-:Y:S05]  /*08c0*/  @!P0 BRA `(.L_x_120) ;  /* 0x0000000000108947 */ /* 0x006fea0003800000 */
[----:B------:R-:W-:Y:S01]  /*08d0*/  IMAD.MOV.U32 R0, RZ, RZ, R25 ;  /* 0x000000ffff007224 */ /* 0x000fe200078e0019 */
[----:B---3--:R-:W-:-:S07]  /*08e0*/  MOV R2, 0x900 ;  /* 0x0000090000027802 */ /* 0x008fce0000000f00 */
[----:B0-----:R-:W-:Y:S05]  /*08f0*/  CALL.REL.NOINC `($__internal_8_$__cuda_sm20_sqrt_rn_f32_slowpath) ;  /* 0x00000008006c7944 */ /* 0x001fea0003c00000 */
[----:B------:R-:W-:Y:S05]  /*0900*/  BRA `(.L_x_121) ;  /* 0x0000000000107947 */ /* 0x000fea0003800000 */
.L_x_120:
[----:B---3--:R-:W-:Y:S01]  /*0910*/  FMUL.FTZ R16, R25, R2 ;  /* 0x0000000219107220 */ /* 0x008fe20000410000 */
[----:B------:R-:W-:-:S03]  /*0920*/  FMUL.FTZ R0, R2, 0.5 ;  /* 0x3f00000002007820 */ /* 0x000fc60000410000 */
[----:B------:R-:W-:-:S04]  /*0930*/  FFMA R25, -R16, R16, R25 ;  /* 0x0000001010197223 */ /* 0x000fc80000000119 */
[----:B------:R-:W-:-:S07]  /*0940*/  FFMA R16, R25, R0, R16 ;  /* 0x0000000019107223 */ /* 0x000fce0000000010 */
.L_x_121:
[----:B------:R-:W-:Y:S05]  /*0950*/  BSYNC.RECONVERGENT B1 ;  /* 0x0000000000017941 */ /* 0x000fea0003800200 */
.L_x_119:
[----:B------:R-:W-:Y:S01]  /*0960*/  FADD R15, R15, -R26 ;  /* 0x8000001a0f0f7221 */ /* 0x000fe20000000000 */
[----:B------:R-:W-:Y:S01]  /*0970*/  FADD R17, R17, -R34 ;  /* 0x8000002211117221 */ /* 0x000fe20000000000 */
[----:B------:R1:W2:Y:S01]  /*0980*/  F2I.S64.TRUNC R26, R16 ;  /* 0x00000010001a7311 */ /* 0x0002a2000020d900 */
[----:B------:R-:W-:Y:S01]  /*0990*/  BSSY.RECONVERGENT B1, `(.L_x_122) ;  /* 0x0000010000017945 */ /* 0x000fe20003800200 */
[----:B------:R-:W-:-:S04]  /*09a0*/  FMUL R0, R15, R15 ;  /* 0x0000000f0f007220 */ /* 0x000fc80000400000 */
[----:B------:R-:W-:-:S04]  /*09b0*/  FFMA R15, R17, R17, R0 ;  /* 0x00000011110f7223 */ /* 0x000fc80000000000 */
[----:B------:R-:W-:Y:S01]  /*09c0*/  VIADD R0, R15, 0xf3000000 ;  /* 0xf30000000f007836 */ /* 0x000fe20000000000 */
[----:B------:R1:W3:Y:S04]  /*09d0*/  MUFU.RSQ R2, R15 ;  /* 0x0000000f00027308 */ /* 0x0002e80000001400 */
[----:B------:R-:W-:-:S13]  /*09e0*/  ISETP.GT.U32.AND P0, PT, R0, 0x727fffff, PT ;  /* 0x727fffff0000780c */ /* 0x000fda0003f04070 */
[----:B-123--:R-:W-:Y:S05]  /*09f0*/  @!P0 BRA `(.L_x_123) ;  /* 0x0000000000148947 */ /* 0x00efea0003800000 */
[----:B------:R-:W-:Y:S01]  /*0a00*/  IMAD.MOV.U32 R0, RZ, RZ, R15 ;  /* 0x000000ffff007224 */ /* 0x000fe200078e000f */
[----:B------:R-:W-:-:S07]  /*0a10*/  MOV R2, 0xa30 ;  /* 0x00000a3000027802 */ /* 0x000fce0000000f00 */
[----:B0-----:R-:W-:Y:S05]  /*0a20*/  CALL.REL.NOINC `($__internal_8_$__cuda_sm20_sqrt_rn_f32_slowpath) ;  /* 0x0000000800207944 */ /* 0x001fea0003c00000 */
[----:B------:R-:W-:Y:S01]  /*0a30*/  IMAD.MOV.U32 R24, RZ, RZ, R16 ;  /* 0x000000ffff187224 */ /* 0x000fe200078e0010 */
[----:B------:R-:W-:Y:S06]  /*0a40*/  BRA `(.L_x_124) ;  /* 0x0000000000107947 */ /* 0x000fec0003800000 */
.L_x_123:
[----:B------:R-:W-:Y:S01]  /*0a50*/  FMUL.FTZ R24, R15, R2 ;  /* 0x000000020f187220 */ /* 0x000fe20000410000 */
[----:B------:R-:W-:-:S03]  /*0a60*/  FMUL.FTZ R0, R2, 0.5 ;  /* 0x3f00000002007820 */ /* 0x000fc60000410000 */
[----:B------:R-:W-:-:S04]  /*0a70*/  FFMA R15, -R24, R24, R15 ;  /* 0x00000018180f7223 */ /* 0x000fc8000000010f */
[----:B------:R-:W-:-:S07]  /*0a80*/  FFMA R24, R15, R0, R24 ;  /* 0x000000000f187223 */ /* 0x000fce0000000018 */
.L_x_124:
[----:B------:R-:W-:Y:S05]  /*0a90*/  BSYNC.RECONVERGENT B1 ;  /* 0x0000000000017941 */ /* 0x000fea0003800200 */
.L_x_122:
[----:B------:R-:W-:-:S04]  /*0aa0*/  IADD3 R16, P0, PT, RZ, R11, RZ ;  /* 0x0000000bff107210 */ /* 0x000fc80007f1e0ff */
[----:B------:R-:W-:-:S04]  /*0ab0*/  IADD3.X R15, PT, PT, R12, 0x1, RZ, P0, !PT ;  /* 0x000000010c0f7810 */ /* 0x000fc800007fe4ff */
        /* <DEDUP_REMOVED lines=8> */
[----:B------:R-:W1:Y:S01]  /*0b40*/  F2I.S64.TRUNC R24, R24 ;  /* 0x0000001800187311 */ /* 0x000e62000020d900 */
[----:B------:R-:W-:Y:S01]  /*0b50*/  IADD3 R33, P0, P1, R26, UR12, R22 ;  /* 0x0000000c1a217c10 */ /* 0x000fe2000f91e016 */
[----:B------:R-:W-:Y:S01]  /*0b60*/  BSSY.RECONVERGENT B1, `(.L_x_125) ;  /* 0x000001f000017945 */ /* 0x000fe20003800200 */
[----:B--2---:R-:W-:Y:S01]  /*0b70*/  FADD R2, R4, -R15 ;  /* 0x8000000f04027221 */ /* 0x004fe20000000000 */
[----:B---3--:R-:W-:-:S03]  /*0b80*/  FADD R0, R6, -R17 ;  /* 0x8000001106007221 */ /* 0x008fc60000000000 */
[----:B------:R-:W-:-:S04]  /*0b90*/  FMUL R29, R2, R2 ;  /* 0x00000002021d7220 */ /* 0x000fc80000400000 */
[----:B------:R-:W-:Y:S01]  /*0ba0*/  FFMA R0, R0, R0, R29 ;  /* 0x0000000000007223 */ /* 0x000fe2000000001d */
[----:B------:R-:W-:Y:S02]  /*0bb0*/  IADD3.X R29, PT, PT, R27, UR13, R23, P0, P1 ;  /* 0x0000000d1b1d7c10 */ /* 0x000fe400087e2417 */
[----:B-1----:R-:W-:Y:S01]  /*0bc0*/  IADD3 R27, P0, P1, R33, -R20, -R24 ;  /* 0x80000014211b7210 */ /* 0x002fe2000791e818 */
[----:B------:R-:W-:Y:S01]  /*0bd0*/  VIADD R2, R0, 0xf3000000 ;  /* 0xf300000000027836 */ /* 0x000fe20000000000 */
[----:B------:R-:W-:Y:S02]  /*0be0*/  IADD3 R23, P3, PT, R8, R18, RZ ;  /* 0x0000001208177210 */ /* 0x000fe40007f7e0ff */
[----:B------:R-:W-:Y:S02]  /*0bf0*/  IADD3.X R25, PT, PT, R29, ~R21, ~R25, P0, P1 ;  /* 0x800000151d197210 */ /* 0x000fe400007e2c19 */
[----:B------:R-:W-:Y:S01]  /*0c00*/  ISETP.GT.U32.AND P2, PT, R2, 0x727fffff, PT ;  /* 0x727fffff0200780c */ /* 0x000fe20003f44070 */
[----:B------:R1:W2:Y:S01]  /*0c10*/  MUFU.RSQ R29, R0 ;  /* 0x00000000001d7308 */ /* 0x0002a20000001400 */
[-C--:B------:R-:W-:Y:S01]  /*0c20*/  ISETP.GE.U32.AND P1, PT, R27, R30.reuse, PT ;  /* 0x0000001e1b00720c */ /* 0x080fe20003f26070 */
[----:B------:R-:W-:Y:S01]  /*0c30*/  IMAD.X R2, R9, 0x1, R13, P3 ;  /* 0x0000000109027824 */ /* 0x000fe200018e060d */
[----:B------:R-:W-:-:S02]  /*0c40*/  ISETP.LT.U32.AND P0, PT, R27, R30, PT ;  /* 0x0000001e1b00720c */ /* 0x000fc40003f01070 */
[----:B------:R-:W-:Y:S02]  /*0c50*/  IADD3 R8, P3, PT, R7, 0x1, RZ ;  /* 0x0000000107087810 */ /* 0x000fe40007f7e0ff */
[CC--:B0-----:R-:W-:Y:S02]  /*0c60*/  ISETP.GE.AND.EX P1, PT, R25.reuse, R28.reuse, PT, P1 ;  /* 0x0000001c1900720c */ /* 0x0c1fe40003f26310 */
[----:B------:R-:W-:Y:S01]  /*0c70*/  ISETP.LT.AND.EX P0, PT, R25, R28, PT, P0 ;  /* 0x0000001c1900720c */ /* 0x000fe20003f01300 */
[----:B------:R-:W-:Y:S01]  /*0c80*/  IMAD.X R9, RZ, RZ, R10, P3 ;  /* 0x000000ffff097224 */ /* 0x000fe200018e060a */
[----:B------:R-:W-:Y:S02]  /*0c90*/  SEL R32, R23, R32, !P1 ;  /* 0x0000002017207207 */ /* 0x000fe40004800000 */
[----:B------:R-:W-:Y:S02]  /*0ca0*/  SEL R31, R2, R31, !P1 ;  /* 0x0000001f021f7207 */ /* 0x000fe40004800000 */
[----:B------:R-:W-:-:S02]  /*0cb0*/  SEL R30, R27, R30, P0 ;  /* 0x0000001e1b1e7207 */ /* 0x000fc40000000000 */
[----:B------:R-:W-:Y:S01]  /*0cc0*/  SEL R28, R25, R28, P0 ;  /* 0x0000001c191c7207 */ /* 0x000fe20000000000 */
[----:B-12---:R-:W-:Y:S06]  /*0cd0*/  @!P2 BRA `(.L_x_126) ;  /* 0x00000000000ca947 */ /* 0x006fec0003800000 */
[----:B------:R-:W-:-:S07]  /*0ce0*/  MOV R2, 0xd00 ;  /* 0x00000d0000027802 */ /* 0x000fce0000000f00 */
[----:B------:R-:W-:Y:S05]  /*0cf0*/  CALL.REL.NOINC `($__internal_8_$__cuda_sm20_sqrt_rn_f32_slowpath) ;  /* 0x00000004006c7944 */ /* 0x000fea0003c00000 */
[----:B------:R-:W-:Y:S05]  /*0d00*/  BRA `(.L_x_127) ;  /* 0x0000000000107947 */ /* 0x000fea0003800000 */
.L_x_126:
[----:B------:R-:W-:Y:S01]  /*0d10*/  FMUL.FTZ R23, R0, R29 ;  /* 0x0000001d00177220 */ /* 0x000fe20000410000 */
[----:B------:R-:W-:-:S03]  /*0d20*/  FMUL.FTZ R16, R29, 0.5 ;  /* 0x3f0000001d107820 */ /* 0x000fc60000410000 */
[----:B------:R-:W-:-:S04]  /*0d30*/  FFMA R0, -R23, R23, R0 ;  /* 0x0000001717007223 */ /* 0x000fc80000000100 */
[----:B------:R-:W-:-:S07]  /*0d40*/  FFMA R16, R0, R16, R23 ;  /* 0x0000001000107223 */ /* 0x000fce0000000017 */
.L_x_127:
[----:B------:R-:W-:Y:S05]  /*0d50*/  BSYNC.RECONVERGENT B1 ;  /* 0x0000000000017941 */ /* 0x000fea0003800200 */
.L_x_125:
[----:B------:R-:W-:Y:S02]  /*0d60*/  IADD3 R0, P1, PT, R7, -UR14, RZ ;  /* 0x8000000e07007c10 */ /* 0x000fe4000ff3e0ff */
[----:B------:R-:W-:Y:S02]  /*0d70*/  IADD3 R11, P2, PT, RZ, R11, RZ ;  /* 0x0000000bff0b7210 */ /* 0x000fe40007f5e0ff */
[----:B------:R-:W-:Y:S02]  /*0d80*/  ISETP.NE.U32.AND P0, PT, R0, -0x2, PT ;  /* 0xfffffffe0000780c */ /* 0x000fe40003f05070 */
[----:B------:R-:W-:Y:S02]  /*0d90*/  IADD3.X R0, PT, PT, R10, ~UR15, RZ, P1, !PT ;  /* 0x8000000f0a007c10 */ /* 0x000fe40008ffe4ff */
[----:B------:R-:W-:Y:S02]  /*0da0*/  IADD3.X R12, PT, PT, R12, 0x2, RZ, P2, !PT ;  /* 0x000000020c0c7810 */ /* 0x000fe400017fe4ff */
[----:B------:R-:W-:-:S02]  /*0db0*/  ISETP.NE.AND.EX P0, PT, R0, -0x1, PT, P0 ;  /* 0xffffffff0000780c */ /* 0x000fc40003f05300 */
[--C-:B------:R-:W-:Y:S02]  /*0dc0*/  SHF.R.S64 R36, R11, 0x1e, R12.reuse ;  /* 0x0000001e0b247819 */ /* 0x100fe4000000100c */
[----:B------:R-:W-:Y:S02]  /*0dd0*/  SHF.R.S32.HI R0, RZ, 0x1e, R12 ;  /* 0x0000001eff007819 */ /* 0x000fe4000001140c */
[----:B------:R-:W-:Y:S02]  /*0de0*/  SEL R36, R36, RZ, P0 ;  /* 0x000000ff24247207 */ /* 0x000fe40000000000 */
[----:B------:R-:W-:Y:S02]  /*0df0*/  SEL R0, R0, RZ, P0 ;  /* 0x000000ff00007207 */ /* 0x000fe40000000000 */
[C---:B------:R-:W-:Y:S02]  /*0e00*/  IADD3 R34, P1, PT, R36.reuse, UR18, RZ ;  /* 0x0000001224227c10 */ /* 0x040fe4000ff3e0ff */
[----:B------:R-:W-:-:S02]  /*0e10*/  IADD3 R36, P0, PT, R36, UR16, RZ ;  /* 0x0000001024247c10 */ /* 0x000fc4000ff1e0ff */
[C---:B------:R-:W-:Y:S02]  /*0e20*/  IADD3.X R35, PT, PT, R0.reuse, UR19, RZ, P1, !PT ;  /* 0x0000001300237c10 */ /* 0x040fe40008ffe4ff */
[----:B------:R-:W-:-:S03]  /*0e30*/  IADD3.X R37, PT, PT, R0, UR17, RZ, P0, !PT ;  /* 0x0000001100257c10 */ /* 0x000fc600087fe4ff */
[----:B------:R-:W2:Y:S04]  /*0e40*/  LDG.E R34, desc[UR6][R34.64] ;  /* 0x0000000622227981 */ /* 0x000ea8000c1e1900 */
[----:B------:R-:W3:Y:S01]  /*0e50*/  LDG.E R36, desc[UR6][R36.64] ;  /* 0x0000000624247981 */ /* 0x000ee2000c1e1900 */
[----:B------:R-:W-:Y:S01]  /*0e60*/  IADD3 R26, P1, PT, R7, 0x2, RZ ;  /* 0x00000002071a7810 */ /* 0x000fe20007f3e0ff */
[----:B------:R-:W-:Y:S04]  /*0e70*/  BSSY.RECONVERGENT B1, `(.L_x_128) ;  /* 0x0000013000017945 */ /* 0x000fe80003800200 */
[----:B------:R-:W-:-:S02]  /*0e80*/  IMAD.X R27, RZ, RZ, R10, P1 ;  /* 0x000000ffff1b7224 */ /* 0x000fc400008e060a */
[----:B--2---:R-:W-:Y:S01]  /*0e90*/  FADD R2, R3, -R34 ;  /* 0x8000002203027221 */ /* 0x004fe20000000000 */
[----:B---3--:R-:W-:-:S03]  /*0ea0*/  FADD R0, R5, -R36 ;  /* 0x8000002405007221 */ /* 0x008fc60000000000 */
        /* <DEDUP_REMOVED lines=8> */
[----:B--2---:R-:W-:-:S07]  /*0f30*/  MOV R2, 0xf50 ;  /* 0x00000f5000027802 */ /* 0x004fce0000000f00 */
[----:B------:R-:W-:Y:S05]  /*0f40*/  CALL.REL.NOINC `($__internal_8_$__cuda_sm20_sqrt_rn_f32_slowpath) ;  /* 0x0000000000d87944 */ /* 0x000fea0003c00000 */
[----:B------:R-:W-:Y:S05]  /*0f50*/  BRA `(.L_x_130) ;  /* 0x0000000000107947 */ /* 0x000fea0003800000 */
.L_x_129:
[----:B--2---:R-:W-:Y:S01]  /*0f60*/  FMUL.FTZ R16, R25, R2 ;  /* 0x0000000219107220 */ /* 0x004fe20000410000 */
[----:B------:R-:W-:-:S03]  /*0f70*/  FMUL.FTZ R0, R2, 0.5 ;  /* 0x3f00000002007820 */ /* 0x000fc60000410000 */
[----:B------:R-:W-:-:S04]  /*0f80*/  FFMA R25, -R16, R16, R25 ;  /* 0x0000001010197223 */ /* 0x000fc80000000119 */
[----:B------:R-:W-:-:S07]  /*0f90*/  FFMA R16, R25, R0, R16 ;  /* 0x0000000019107223 */ /* 0x000fce0000000010 */
.L_x_130:
[----:B------:R-:W-:Y:S05]  /*0fa0*/  BSYNC.RECONVERGENT B1 ;  /* 0x0000000000017941 */ /* 0x000fea0003800200 */
.L_x_128:
[----:B------:R-:W-:Y:S01]  /*0fb0*/  FADD R15, R15, -R34 ;  /* 0x800000220f0f7221 */ /* 0x000fe20000000000 */
[----:B------:R-:W-:Y:S01]  /*0fc0*/  FADD R17, R17, -R36 ;  /* 0x8000002411117221 */ /* 0x000fe20000000000 */
[----:B------:R0:W1:Y:S01]  /*0fd0*/  F2I.S64.TRUNC R34, R16 ;  /* 0x0000001000227311 */ /* 0x000062000020d900 */
[----:B------:R-:W-:Y:S01]  /*0fe0*/  BSSY.RECONVERGENT B1, `(.L_x_131) ;  /* 0x000000f000017945 */ /* 0x000fe20003800200 */
[----:B------:R-:W-:-:S04]  /*0ff0*/  FMUL R0, R15, R15 ;  /* 0x0000000f0f007220 */ /* 0x000fc80000400000 */
[----:B------:R-:W-:-:S04]  /*1000*/  FFMA R15, R17, R17, R0 ;  /* 0x00000011110f7223 */ /* 0x000fc80000000000 */
[----:B------:R-:W-:Y:S01]  /*1010*/  VIADD R0, R15, 0xf3000000 ;  /* 0xf30000000f007836 */ /* 0x000fe20000000000 */
[----:B------:R0:W2:Y:S04]  /*1020*/  MUFU.RSQ R2, R15 ;  /* 0x0000000f00027308 */ /* 0x0000a80000001400 */
[----:B------:R-:W-:-:S13]  /*1030*/  ISETP.GT.U32.AND P0, PT, R0, 0x727fffff, PT ;  /* 0x727fffff0000780c */ /* 0x000fda0003f04070 */
[----:B012---:R-:W-:Y:S05]  /*1040*/  @!P0 BRA `(.L_x_132) ;  /* 0x0000000000108947 */ /* 0x007fea0003800000 */
[----:B------:R-:W-:Y:S01]  /*1050*/  IMAD.MOV.U32 R0, RZ, RZ, R15 ;  /* 0x000000ffff007224 */ /* 0x000fe200078e000f */
[----:B------:R-:W-:-:S07]  /*1060*/  MOV R2, 0x1080 ;  /* 0x0000108000027802 */ /* 0x000fce0000000f00 */
[----:B------:R-:W-:Y:S05]  /*1070*/  CALL.REL.NOINC `($__internal_8_$__cuda_sm20_sqrt_rn_f32_slowpath) ;  /* 0x00000000008c7944 */ /* 0x000fea0003c00000 */
[----:B------:R-:W-:Y:S05]  /*1080*/  BRA `(.L_x_133) ;  /* 0x0000000000107947 */ /* 0x000fea0003800000 */
.L_x_132:
[----:B------:R-:W-:Y:S01]  /*1090*/  FMUL.FTZ R16, R15, R2 ;  /* 0x000000020f107220 */ /* 0x000fe20000410000 */
[----:B------:R-:W-:-:S03]  /*10a0*/  FMUL.FTZ R0, R2, 0.5 ;  /* 0x3f00000002007820 */ /* 0x000fc60000410000 */
[----:B------:R-:W-:-:S04]  /*10b0*/  FFMA R15, -R16, R16, R15 ;  /* 0x00000010100f7223 */ /* 0x000fc8000000010f */
[----:B------:R-:W-:-:S07]  /*10c0*/  FFMA R16, R15, R0, R16 ;  /* 0x000000000f107223 */ /* 0x000fce0000000010 */
.L_x_133:
[----:B------:R-:W-:Y:S05]  /*10d0*/  BSYNC.RECONVERGENT B1 ;  /* 0x0000000000017941 */ /* 0x000fea0003800200 */
.L_x_131:
[----:B------:R-:W0:Y:S01]  /*10e0*/  F2I.S64.TRUNC R14, R16 ;  /* 0x00000010000e7311 */ /* 0x000e22000020d900 */
[----:B------:R-:W-:Y:S02]  /*10f0*/  IADD3 R17, P0, P1, R34, UR12, R22 ;  /* 0x0000000c22117c10 */ /* 0x000fe4000f91e016 */
[----:B------:R-:W-:Y:S02]  /*1100*/  ISETP.GE.U32.AND P2, PT, R26, UR14, PT ;  /* 0x0000000e1a007c0c */ /* 0x000fe4000bf46070 */
[----:B------:R-:W-:Y:S02]  /*1110*/  IADD3.X R23, PT, PT, R35, UR13, R23, P0, P1 ;  /* 0x0000000d23177c10 */ /* 0x000fe400087e2417 */
[----:B------:R-:W-:Y:S02]  /*1120*/  ISETP.GE.AND.EX P2, PT, R27, UR15, PT, P2 ;  /* 0x0000000f1b007c0c */ /* 0x000fe4000bf46320 */
[----:B------:R-:W-:-:S05]  /*1130*/  IADD3 R7, P3, PT, R7, R18, RZ ;  /* 0x0000001207077210 */ /* 0x000fca0007f7e0ff */
[----:B------:R-:W-:Y:S01]  /*1140*/  IMAD.X R0, R10, 0x1, R13, P3 ;  /* 0x000000010a007824 */ /* 0x000fe200018e060d */
[----:B0-----:R-:W-:Y:S01]  /*1150*/  IADD3 R17, P0, P1, R17, -R20, -R14 ;  /* 0x8000001411117210 */ /* 0x001fe2000791e80e */
[----:B------:R-:W-:-:S03]  /*1160*/  IMAD.MOV.U32 R10, RZ, RZ, R27 ;  /* 0x000000ffff0a7224 */ /* 0x000fc600078e001b */
[----:B------:R-:W-:Y:S02]  /*1170*/  IADD3.X R15, PT, PT, R23, ~R21, ~R15, P0, P1 ;  /* 0x80000015170f7210 */ /* 0x000fe400007e2c0f */
[CC--:B------:R-:W-:Y:S02]  /*1180*/  ISETP.GE.U32.AND P0, PT, R17.reuse, R30.reuse, PT ;  /* 0x0000001e1100720c */ /* 0x0c0fe40003f06070 */
[----:B------:R-:W-:Y:S02]  /*1190*/  ISETP.LT.U32.AND P1, PT, R17, R30, PT ;  /* 0x0000001e1100720c */ /* 0x000fe40003f21070 */
[CC--:B------:R-:W-:Y:S02]  /*11a0*/  ISETP.GE.AND.EX P0, PT, R15.reuse, R28.reuse, PT, P0 ;  /* 0x0000001c0f00720c */ /* 0x0c0fe40003f06300 */
[----:B------:R-:W-:Y:S02]  /*11b0*/  ISETP.LT.AND.EX P1, PT, R15, R28, PT, P1 ;  /* 0x0000001c0f00720c */ /* 0x000fe40003f21310 */
[----:B------:R-:W-:Y:S01]  /*11c0*/  SEL R32, R7, R32, !P0 ;  /* 0x0000002007207207 */ /* 0x000fe20004000000 */
[----:B------:R-:W-:Y:S01]  /*11d0*/  IMAD.MOV.U32 R7, RZ, RZ, R26 ;  /* 0x000000ffff077224 */ /* 0x000fe200078e001a */
[----:B------:R-:W-:-:S02]  /*11e0*/  SEL R31, R0, R31, !P0 ;  /* 0x0000001f001f7207 */ /* 0x000fc40004000000 */
[----:B------:R-:W-:Y:S02]  /*11f0*/  SEL R30, R17, R30, P1 ;  /* 0x0000001e111e7207 */ /* 0x000fe40000800000 */
[----:B------:R-:W-:Y:S01]  /*1200*/  SEL R28, R15, R28, P1 ;  /* 0x0000001c0f1c7207 */ /* 0x000fe20000800000 */
[----:B------:R-:W-:Y:S06]  /*1210*/  @!P2 BRA `(.L_x_134) ;  /* 0xfffffff000e4a947 */ /* 0x000fec000383ffff */
.L_x_112:
[----:B-1234-:R-:W-:Y:S05]  /*1220*/  BSYNC.RECONVERGENT B0 ;  /* 0x0000000000007941 */ /* 0x01efea0003800200 */
.L_x_111:
[----:B------:R-:W1:Y:S02]  /*1230*/  LDCU.64 UR4, c[0x0][0x390] ;  /* 0x00007200ff0477ac */ /* 0x000e640008000a00 */
[----:B-1----:R-:W-:-:S04]  /*1240*/  ISETP.GE.U32.AND P0, PT, R30, UR4, PT ;  /* 0x000000041e007c0c */ /* 0x002fc8000bf06070 */
[----:B0-----:R-:W-:-:S13]  /*1250*/  ISETP.GE.AND.EX P0, PT, R28, UR5, PT, P0 ;  /* 0x000000051c007c0c */ /* 0x001fda000bf06300 */
[----:B------:R-:W-:Y:S05]  /*1260*/  @P0 EXIT ;  /* 0x000000000000094d */ /* 0x000fea0003800000 */
[----:B------:R-:W0:Y:S01]  /*1270*/  LDC.64 R2, c[0x0][0x398] ;  /* 0x0000e600ff027b82 */ /* 0x000e220000000a00 */
[----:B------:R-:W-:-:S05]  /*1280*/  LOP3.LUT R33, R30, R31, RZ, 0xfc, !PT ;  /* 0x0000001f1e217212 */ /* 0x000fca00078efcff */
[----:B0-----:R-:W-:Y:S01]  /*1290*/  REDG.E.MIN.64.STRONG.GPU desc[UR6][R2.64], R32 ;  /* 0x000000200200798e */ /* 0x001fe2000c92e506 */
[----:B------:R-:W-:Y:S05]  /*12a0*/  EXIT ;  /* 0x000000000000794d */ /* 0x000fea0003800000 */
        .weak           $__internal_8_$__cuda_sm20_sqrt_rn_f32_slowpath
        .type           $__internal_8_$__cuda_sm20_sqrt_rn_f32_slowpath,@function
        .size           $__internal_8_$__cuda_sm20_sqrt_rn_f32_slowpath,(.L_x_145 - $__internal_8_$__cuda_sm20_sqrt_rn_f32_slowpath)
$__internal_8_$__cuda_sm20_sqrt_rn_f32_slowpath:
[----:B------:R-:W-:-:S13]  /*12b0*/  LOP3.LUT P0, RZ, R0, 0x7fffffff, RZ, 0xc0, !PT ;  /* 0x7fffffff00ff7812 */ /* 0x000fda000780c0ff */
[----:B------:R-:W-:Y:S01]  /*12c0*/  @!P0 IMAD.MOV.U32 R16, RZ, RZ, R0 ;  /* 0x000000ffff108224 */ /* 0x000fe200078e0000 */
        /* <DEDUP_REMOVED lines=10> */
[----:B0-----:R-:W-:-:S04]  /*1370*/  @P0 FMUL.FTZ R14, R25, R16 ;  /* 0x00000010190e0220 */ /* 0x001fc80000410000 */
[----:B------:R-:W-:-:S04]  /*1380*/  @P0 FADD.FTZ R24, -R14, -RZ ;  /* 0x800000ff0e180221 */ /* 0x000fc80000010100 */
[----:B------:R-:W-:Y:S01]  /*1390*/  @P0 FFMA R29, R14, R24, R25 ;  /* 0x000000180e1d0223 */ /* 0x000fe20000000019 */
[----:B------:R-:W-:Y:S01]  /*13a0*/  @P0 FMUL.FTZ R24, R16, 0.5 ;  /* 0x3f00000010180820 */ /* 0x000fe20000410000 */
[----:B------:R-:W-:-:S03]  /*13b0*/  @!P0 IMAD.MOV.U32 R16, RZ, RZ, R0 ;  /* 0x000000ffff108224 */ /* 0x000fc600078e0000 */
[----:B------:R-:W-:-:S04]  /*13c0*/  @P0 FFMA R24, R29, R24, R14 ;  /* 0x000000181d180223 */ /* 0x000fc8000000000e */
[----:B------:R-:W-:-:S07]  /*13d0*/  @P0 FMUL.FTZ R16, R24, 2.3283064365386962891e-10 ;  /* 0x2f80000018100820 */ /* 0x000fce0000410000 */
.L_x_135:
[----:B------:R-:W-:Y:S02]  /*13e0*/  IMAD.MOV.U32 R24, RZ, RZ, R2 ;  /* 0x000000ffff187224 */ /* 0x000fe400078e0002 */
[----:B------:R-:W-:-:S04]  /*13f0*/  IMAD.MOV.U32 R25, RZ, RZ, 0x0 ;  /* 0x00000000ff197424 */ /* 0x000fc800078e00ff */
[----:B------:R-:W-:Y:S05]  /*1400*/  RET.REL.NODEC R24 `(_Z7tsp_tprPfS_lPyl) ;  /* 0xffffffe818fc7950 */ /* 0x000fea0003c3ffff */
.L_x_136:
        /* <DEDUP_REMOVED lines=15> */
.L_x_145:


//--------------------- .nv.shared.reserved.0     --------------------------
	.section	.nv.shared.reserved.0,"aw",@nobits
	.weak		__nv_reservedSMEM_offset_0_alias
	.size		__nv_reservedSMEM_offset_0_alias, 0, 64
	.other		__nv_reservedSMEM_offset_0_alias,@"STO_CUDA_RESERVED_SHARED STV_DEFAULT"
__nv_reservedSMEM_offset_0_alias:
	.zero		0
	.zero		64


//--------------------- .nv.constant0._Z7tsp_tpnPfS_lPyll --------------------------
	.section	.nv.constant0._Z7tsp_tpnPfS_lPyll,"a",@progbits
	.sectionflags	@""
	.align	4
.nv.constant0._Z7tsp_tpnPfS_lPyll:
	.zero		944


//--------------------- .nv.constant0._Z8tsp_tprcPfS_lPyl --------------------------
	.section	.nv.constant0._Z8tsp_tprcPfS_lPyl,"a",@progbits
	.sectionflags	@""
	.align	4
.nv.constant0._Z8tsp_tprcPfS_lPyl:
	.zero		936


//--------------------- .nv.constant0._Z9tsp_tpredPfS_lPyll --------------------------
	.section	.nv.constant0._Z9tsp_tpredPfS_lPyll,"a",@progbits
	.sectionflags	@""
	.align	4
.nv.constant0._Z9tsp_tpredPfS_lPyll:
	.zero		944


//--------------------- .nv.constant0._Z7tsp_tprPfS_lPyl --------------------------
	.section	.nv.constant0._Z7tsp_tprPfS_lPyl,"a",@progbits
	.sectionflags	@""
	.align	4
.nv.constant0._Z7tsp_tprPfS_lPyl:
	.zero		936


//--------------------- SYMBOLS --------------------------

	.type		.nv.reservedSmem.offset0,@object
	.size		.nv.reservedSmem.offset0,0x4
